//
// Generated by NVIDIA NVVM Compiler
//
// Compiler Build ID: CL-36424714
// Cuda compilation tools, release 13.0, V13.0.88
// Based on NVVM 20.0.0
//

.version 9.0
.target sm_100
.address_size 64

	// .globl	_Z23stencil_3d_basic_kernelPfS_j
.global .align 4 .f32 c0 = 0f40000000;
.global .align 4 .f32 c1 = 0f3F800000;
.global .align 4 .f32 c2 = 0f40000000;
.global .align 4 .f32 c3 = 0f3FC00000;
.global .align 4 .f32 c4 = 0f40200000;
.global .align 4 .f32 c5 = 0f3FE00000;
.global .align 4 .f32 c6 = 0f40151EB8;
// _ZZ28stencil_3d_tiled_smem_kernelPfS_jE4in_s has been demoted
// _ZZ35stencil_3d_nonsqr_tiled_smem_kernelPfS_jE4in_s has been demoted
// _ZZ35stencil_3d_thread_coarsening_kernelPfS_jE8inPrev_s has been demoted
// _ZZ35stencil_3d_thread_coarsening_kernelPfS_jE8inCurr_s has been demoted
// _ZZ35stencil_3d_thread_coarsening_kernelPfS_jE8inNext_s has been demoted

.visible .entry _Z23stencil_3d_basic_kernelPfS_j(
	.param .u64 .ptr .align 1 _Z23stencil_3d_basic_kernelPfS_j_param_0,
	.param .u64 .ptr .align 1 _Z23stencil_3d_basic_kernelPfS_j_param_1,
	.param .u32 _Z23stencil_3d_basic_kernelPfS_j_param_2
)
{
	.reg .pred 	%p<12>;
	.reg .b32 	%r<31>;
	.reg .b32 	%f<22>;
	.reg .b64 	%rd<20>;

	ld.param.u64 	%rd1, [_Z23stencil_3d_basic_kernelPfS_j_param_0];
	ld.param.u64 	%rd2, [_Z23stencil_3d_basic_kernelPfS_j_param_1];
	ld.param.u32 	%r4, [_Z23stencil_3d_basic_kernelPfS_j_param_2];
	mov.u32 	%r5, %ctaid.z;
	mov.u32 	%r6, %ntid.z;
	mov.u32 	%r7, %tid.z;
	mad.lo.s32 	%r1, %r5, %r6, %r7;
	mov.u32 	%r8, %ctaid.y;
	mov.u32 	%r9, %ntid.y;
	mov.u32 	%r10, %tid.y;
	mad.lo.s32 	%r2, %r8, %r9, %r10;
	mov.u32 	%r11, %ctaid.x;
	mov.u32 	%r12, %ntid.x;
	mov.u32 	%r13, %tid.x;
	mad.lo.s32 	%r3, %r11, %r12, %r13;
	setp.eq.s32 	%p1, %r1, 0;
	add.s32 	%r14, %r4, -1;
	setp.ge.u32 	%p2, %r1, %r14;
	setp.eq.s32 	%p3, %r2, 0;
	or.pred  	%p4, %p1, %p3;
	or.pred  	%p5, %p4, %p2;
	setp.ge.u32 	%p6, %r2, %r14;
	or.pred  	%p7, %p6, %p5;
	setp.eq.s32 	%p8, %r3, 0;
	or.pred  	%p9, %p8, %p7;
	setp.ge.u32 	%p10, %r3, %r14;
	or.pred  	%p11, %p10, %p9;
	@%p11 bra 	$L__BB0_2;
	cvta.to.global.u64 	%rd3, %rd1;
	cvta.to.global.u64 	%rd4, %rd2;
	ld.global.f32 	%f1, [c0];
	mul.lo.s32 	%r15, %r4, %r1;
	mul.lo.s32 	%r16, %r15, %r4;
	mul.lo.s32 	%r17, %r4, %r2;
	add.s32 	%r18, %r17, %r3;
	add.s32 	%r19, %r18, %r16;
	mul.wide.u32 	%rd5, %r19, 4;
	add.s64 	%rd6, %rd3, %rd5;
	ld.global.f32 	%f2, [%rd6];
	ld.global.f32 	%f3, [c1];
	add.s32 	%r20, %r19, -1;
	mul.wide.u32 	%rd7, %r20, 4;
	add.s64 	%rd8, %rd3, %rd7;
	ld.global.f32 	%f4, [%rd8];
	mul.f32 	%f5, %f3, %f4;
	fma.rn.f32 	%f6, %f1, %f2, %f5;
	ld.global.f32 	%f7, [c2];
	add.s32 	%r21, %r19, 1;
	mul.wide.u32 	%rd9, %r21, 4;
	add.s64 	%rd10, %rd3, %rd9;
	ld.global.f32 	%f8, [%rd10];
	fma.rn.f32 	%f9, %f7, %f8, %f6;
	ld.global.f32 	%f10, [c3];
	sub.s32 	%r22, %r17, %r4;
	add.s32 	%r23, %r22, %r3;
	add.s32 	%r24, %r23, %r16;
	mul.wide.u32 	%rd11, %r24, 4;
	add.s64 	%rd12, %rd3, %rd11;
	ld.global.f32 	%f11, [%rd12];
	fma.rn.f32 	%f12, %f10, %f11, %f9;
	ld.global.f32 	%f13, [c4];
	shl.b32 	%r25, %r4, 1;
	add.s32 	%r26, %r24, %r25;
	mul.wide.u32 	%rd13, %r26, 4;
	add.s64 	%rd14, %rd3, %rd13;
	ld.global.f32 	%f14, [%rd14];
	fma.rn.f32 	%f15, %f13, %f14, %f12;
	ld.global.f32 	%f16, [c5];
	sub.s32 	%r27, %r15, %r4;
	mad.lo.s32 	%r28, %r27, %r4, %r18;
	mul.wide.u32 	%rd15, %r28, 4;
	add.s64 	%rd16, %rd3, %rd15;
	ld.global.f32 	%f17, [%rd16];
	fma.rn.f32 	%f18, %f16, %f17, %f15;
	ld.global.f32 	%f19, [c6];
	add.s32 	%r29, %r27, %r25;
	mad.lo.s32 	%r30, %r29, %r4, %r18;
	mul.wide.u32 	%rd17, %r30, 4;
	add.s64 	%rd18, %rd3, %rd17;
	ld.global.f32 	%f20, [%rd18];
	fma.rn.f32 	%f21, %f19, %f20, %f18;
	add.s64 	%rd19, %rd4, %rd5;
	st.global.f32 	[%rd19], %f21;
$L__BB0_2:
	ret;

}
	// .globl	_Z28stencil_3d_tiled_smem_kernelPfS_j
.visible .entry _Z28stencil_3d_tiled_smem_kernelPfS_j(
	.param .u64 .ptr .align 1 _Z28stencil_3d_tiled_smem_kernelPfS_j_param_0,
	.param .u64 .ptr .align 1 _Z28stencil_3d_tiled_smem_kernelPfS_j_param_1,
	.param .u32 _Z28stencil_3d_tiled_smem_kernelPfS_j_param_2
)
{
	.reg .pred 	%p<14>;
	.reg .b32 	%r<32>;
	.reg .b32 	%f<23>;
	.reg .b64 	%rd<9>;
	// demoted variable
	.shared .align 4 .b8 _ZZ28stencil_3d_tiled_smem_kernelPfS_jE4in_s[2048];
	ld.param.u64 	%rd1, [_Z28stencil_3d_tiled_smem_kernelPfS_j_param_0];
	ld.param.u64 	%rd2, [_Z28stencil_3d_tiled_smem_kernelPfS_j_param_1];
	ld.param.u32 	%r9, [_Z28stencil_3d_tiled_smem_kernelPfS_j_param_2];
	mov.u32 	%r10, %ctaid.z;
	mov.u32 	%r1, %tid.z;
	mad.lo.s32 	%r2, %r10, 6, %r1;
	mov.u32 	%r11, %ctaid.y;
	mov.u32 	%r3, %tid.y;
	mad.lo.s32 	%r12, %r11, 6, %r3;
	mov.u32 	%r13, %ctaid.x;
	mov.u32 	%r5, %tid.x;
	mad.lo.s32 	%r6, %r13, 6, %r5;
	max.u32 	%r14, %r2, %r12;
	shl.b32 	%r15, %r1, 8;
	mov.u32 	%r16, _ZZ28stencil_3d_tiled_smem_kernelPfS_jE4in_s;
	add.s32 	%r17, %r16, %r15;
	shl.b32 	%r18, %r3, 5;
	add.s32 	%r19, %r17, %r18;
	shl.b32 	%r20, %r5, 2;
	add.s32 	%r7, %r19, %r20;
	max.u32 	%r21, %r6, %r14;
	setp.ge.u32 	%p1, %r21, %r9;
	@%p1 bra 	$L__BB1_2;
	cvta.to.global.u64 	%rd3, %rd1;
	mad.lo.s32 	%r22, %r9, %r2, %r12;
	mad.lo.s32 	%r23, %r22, %r9, %r6;
	mul.wide.u32 	%rd4, %r23, 4;
	add.s64 	%rd5, %rd3, %rd4;
	ld.global.f32 	%f1, [%rd5];
	st.shared.f32 	[%r7], %f1;
$L__BB1_2:
	bar.sync 	0;
	setp.eq.s32 	%p2, %r2, 0;
	add.s32 	%r24, %r9, -1;
	setp.ge.u32 	%p3, %r2, %r24;
	setp.eq.s32 	%p4, %r12, 0;
	or.pred  	%p5, %p2, %p4;
	or.pred  	%p6, %p5, %p3;
	setp.ge.u32 	%p7, %r12, %r24;
	or.pred  	%p8, %p7, %p6;
	setp.eq.s32 	%p9, %r6, 0;
	or.pred  	%p10, %p9, %p8;
	setp.ge.u32 	%p11, %r6, %r24;
	or.pred  	%p12, %p11, %p10;
	@%p12 bra 	$L__BB1_5;
	add.s32 	%r25, %r1, -1;
	add.s32 	%r26, %r3, -1;
	max.u32 	%r27, %r25, %r26;
	add.s32 	%r28, %r5, -1;
	max.u32 	%r29, %r28, %r27;
	setp.gt.u32 	%p13, %r29, 5;
	@%p13 bra 	$L__BB1_5;
	ld.global.f32 	%f2, [c0];
	ld.shared.f32 	%f3, [%r7];
	ld.global.f32 	%f4, [c1];
	ld.shared.f32 	%f5, [%r7+-4];
	mul.f32 	%f6, %f4, %f5;
	fma.rn.f32 	%f7, %f2, %f3, %f6;
	ld.global.f32 	%f8, [c2];
	ld.shared.f32 	%f9, [%r7+4];
	fma.rn.f32 	%f10, %f8, %f9, %f7;
	ld.global.f32 	%f11, [c3];
	ld.shared.f32 	%f12, [%r7+-32];
	fma.rn.f32 	%f13, %f11, %f12, %f10;
	ld.global.f32 	%f14, [c4];
	ld.shared.f32 	%f15, [%r7+32];
	fma.rn.f32 	%f16, %f14, %f15, %f13;
	ld.global.f32 	%f17, [c5];
	ld.shared.f32 	%f18, [%r7+-256];
	fma.rn.f32 	%f19, %f17, %f18, %f16;
	ld.global.f32 	%f20, [c6];
	ld.shared.f32 	%f21, [%r7+256];
	fma.rn.f32 	%f22, %f20, %f21, %f19;
	mad.lo.s32 	%r30, %r9, %r2, %r12;
	mad.lo.s32 	%r31, %r30, %r9, %r6;
	cvta.to.global.u64 	%rd6, %rd2;
	mul.wide.u32 	%rd7, %r31, 4;
	add.s64 	%rd8, %rd6, %rd7;
	st.global.f32 	[%rd8], %f22;
$L__BB1_5:
	ret;

}
	// .globl	_Z35stencil_3d_nonsqr_tiled_smem_kernelPfS_j
.visible .entry _Z35stencil_3d_nonsqr_tiled_smem_kernelPfS_j(
	.param .u64 .ptr .align 1 _Z35stencil_3d_nonsqr_tiled_smem_kernelPfS_j_param_0,
	.param .u64 .ptr .align 1 _Z35stencil_3d_nonsqr_tiled_smem_kernelPfS_j_param_1,
	.param .u32 _Z35stencil_3d_nonsqr_tiled_smem_kernelPfS_j_param_2
)
{
	.reg .pred 	%p<16>;
	.reg .b32 	%r<33>;
	.reg .b32 	%f<23>;
	.reg .b64 	%rd<9>;
	// demoted variable
	.shared .align 4 .b8 _ZZ35stencil_3d_nonsqr_tiled_smem_kernelPfS_jE4in_s[2048];
	ld.param.u64 	%rd1, [_Z35stencil_3d_nonsqr_tiled_smem_kernelPfS_j_param_0];
	ld.param.u64 	%rd2, [_Z35stencil_3d_nonsqr_tiled_smem_kernelPfS_j_param_1];
	ld.param.u32 	%r9, [_Z35stencil_3d_nonsqr_tiled_smem_kernelPfS_j_param_2];
	mov.u32 	%r10, %ctaid.z;
	shl.b32 	%r11, %r10, 1;
	mov.u32 	%r1, %tid.z;
	add.s32 	%r2, %r11, %r1;
	mov.u32 	%r12, %ctaid.y;
	shl.b32 	%r13, %r12, 1;
	mov.u32 	%r3, %tid.y;
	add.s32 	%r14, %r13, %r3;
	mov.u32 	%r15, %ctaid.x;
	mov.u32 	%r5, %tid.x;
	mad.lo.s32 	%r6, %r15, 30, %r5;
	max.u32 	%r16, %r2, %r14;
	shl.b32 	%r17, %r1, 9;
	mov.u32 	%r18, _ZZ35stencil_3d_nonsqr_tiled_smem_kernelPfS_jE4in_s;
	add.s32 	%r19, %r18, %r17;
	shl.b32 	%r20, %r3, 7;
	add.s32 	%r21, %r19, %r20;
	shl.b32 	%r22, %r5, 2;
	add.s32 	%r7, %r21, %r22;
	max.u32 	%r23, %r6, %r16;
	setp.ge.u32 	%p1, %r23, %r9;
	@%p1 bra 	$L__BB2_2;
	cvta.to.global.u64 	%rd3, %rd1;
	mad.lo.s32 	%r24, %r9, %r2, %r14;
	mad.lo.s32 	%r25, %r24, %r9, %r6;
	mul.wide.u32 	%rd4, %r25, 4;
	add.s64 	%rd5, %rd3, %rd4;
	ld.global.f32 	%f1, [%rd5];
	st.shared.f32 	[%r7], %f1;
$L__BB2_2:
	bar.sync 	0;
	setp.eq.s32 	%p2, %r2, 0;
	add.s32 	%r26, %r9, -1;
	setp.ge.u32 	%p3, %r2, %r26;
	setp.eq.s32 	%p4, %r14, 0;
	or.pred  	%p5, %p2, %p4;
	or.pred  	%p6, %p5, %p3;
	setp.ge.u32 	%p7, %r14, %r26;
	or.pred  	%p8, %p7, %p6;
	setp.eq.s32 	%p9, %r6, 0;
	or.pred  	%p10, %p9, %p8;
	setp.ge.u32 	%p11, %r6, %r26;
	or.pred  	%p12, %p11, %p10;
	@%p12 bra 	$L__BB2_5;
	add.s32 	%r27, %r1, -1;
	add.s32 	%r28, %r3, -1;
	or.b32  	%r29, %r27, %r28;
	setp.gt.u32 	%p13, %r29, 1;
	add.s32 	%r30, %r5, -1;
	setp.gt.u32 	%p14, %r30, 29;
	or.pred  	%p15, %p14, %p13;
	@%p15 bra 	$L__BB2_5;
	ld.global.f32 	%f2, [c0];
	ld.shared.f32 	%f3, [%r7];
	ld.global.f32 	%f4, [c1];
	ld.shared.f32 	%f5, [%r7+-4];
	mul.f32 	%f6, %f4, %f5;
	fma.rn.f32 	%f7, %f2, %f3, %f6;
	ld.global.f32 	%f8, [c2];
	ld.shared.f32 	%f9, [%r7+4];
	fma.rn.f32 	%f10, %f8, %f9, %f7;
	ld.global.f32 	%f11, [c3];
	ld.shared.f32 	%f12, [%r7+-128];
	fma.rn.f32 	%f13, %f11, %f12, %f10;
	ld.global.f32 	%f14, [c4];
	ld.shared.f32 	%f15, [%r7+128];
	fma.rn.f32 	%f16, %f14, %f15, %f13;
	ld.global.f32 	%f17, [c5];
	ld.shared.f32 	%f18, [%r7+-512];
	fma.rn.f32 	%f19, %f17, %f18, %f16;
	ld.global.f32 	%f20, [c6];
	ld.shared.f32 	%f21, [%r7+512];
	fma.rn.f32 	%f22, %f20, %f21, %f19;
	mad.lo.s32 	%r31, %r9, %r2, %r14;
	mad.lo.s32 	%r32, %r31, %r9, %r6;
	cvta.to.global.u64 	%rd6, %rd2;
	mul.wide.u32 	%rd7, %r32, 4;
	add.s64 	%rd8, %rd6, %rd7;
	st.global.f32 	[%rd8], %f22;
$L__BB2_5:
	ret;

}
	// .globl	_Z35stencil_3d_thread_coarsening_kernelPfS_j
.visible .entry _Z35stencil_3d_thread_coarsening_kernelPfS_j(
	.param .u64 .ptr .align 1 _Z35stencil_3d_thread_coarsening_kernelPfS_j_param_0,
	.param .u64 .ptr .align 1 _Z35stencil_3d_thread_coarsening_kernelPfS_j_param_1,
	.param .u32 _Z35stencil_3d_thread_coarsening_kernelPfS_j_param_2
)
{
	.reg .pred 	%p<33>;
	.reg .b32 	%r<72>;
	.reg .b32 	%f<51>;
	.reg .b64 	%rd<17>;
	// demoted variable
	.shared .align 4 .b8 _ZZ35stencil_3d_thread_coarsening_kernelPfS_jE8inPrev_s[4096];
	// demoted variable
	.shared .align 4 .b8 _ZZ35stencil_3d_thread_coarsening_kernelPfS_jE8inCurr_s[4096];
	// demoted variable
	.shared .align 4 .b8 _ZZ35stencil_3d_thread_coarsening_kernelPfS_jE8inNext_s[4096];
	ld.param.u64 	%rd3, [_Z35stencil_3d_thread_coarsening_kernelPfS_j_param_0];
	ld.param.u64 	%rd4, [_Z35stencil_3d_thread_coarsening_kernelPfS_j_param_1];
	ld.param.u32 	%r29, [_Z35stencil_3d_thread_coarsening_kernelPfS_j_param_2];
	cvta.to.global.u64 	%rd1, %rd4;
	cvta.to.global.u64 	%rd2, %rd3;
	mov.u32 	%r30, %ctaid.z;
	mul.lo.s32 	%r1, %r30, 30;
	mov.u32 	%r31, %ctaid.y;
	mul.lo.s32 	%r2, %r31, 30;
	mov.u32 	%r3, %tid.y;
	add.s32 	%r32, %r2, %r3;
	mov.u32 	%r33, %ctaid.x;
	mul.lo.s32 	%r5, %r33, 30;
	mov.u32 	%r6, %tid.x;
	add.s32 	%r7, %r5, %r6;
	add.s32 	%r8, %r29, -1;
	setp.ge.u32 	%p3, %r1, %r8;
	setp.ge.u32 	%p4, %r32, %r29;
	or.pred  	%p5, %p3, %p4;
	setp.ge.u32 	%p6, %r7, %r29;
	shl.b32 	%r34, %r3, 7;
	mov.u32 	%r35, _ZZ35stencil_3d_thread_coarsening_kernelPfS_jE8inPrev_s;
	add.s32 	%r36, %r35, %r34;
	shl.b32 	%r37, %r6, 2;
	add.s32 	%r9, %r36, %r37;
	mov.u32 	%r38, _ZZ35stencil_3d_thread_coarsening_kernelPfS_jE8inCurr_s;
	add.s32 	%r39, %r38, %r34;
	add.s32 	%r10, %r39, %r37;
	or.pred  	%p7, %p6, %p5;
	@%p7 bra 	$L__BB3_2;
	mul.lo.s32 	%r41, %r29, %r1;
	mad.lo.s32 	%r42, %r29, %r32, %r7;
	mad.lo.s32 	%r43, %r41, %r29, %r42;
	mul.wide.u32 	%rd5, %r43, 4;
	add.s64 	%rd6, %rd2, %rd5;
	ld.global.f32 	%f1, [%rd6];
	st.shared.f32 	[%r9], %f1;
	add.s32 	%r44, %r41, %r29;
	mad.lo.s32 	%r45, %r44, %r29, %r42;
	mul.wide.u32 	%rd7, %r45, 4;
	add.s64 	%rd8, %rd2, %rd7;
	ld.global.f32 	%f2, [%rd8];
	st.shared.f32 	[%r10], %f2;
	bra.uni 	$L__BB3_3;
$L__BB3_2:
	mov.b32 	%r40, 0;
	st.shared.u32 	[%r9], %r40;
	st.shared.u32 	[%r10], %r40;
$L__BB3_3:
	mov.u32 	%r48, _ZZ35stencil_3d_thread_coarsening_kernelPfS_jE8inNext_s;
	add.s32 	%r49, %r48, %r34;
	add.s32 	%r11, %r49, %r37;
	setp.ne.s32 	%p8, %r32, 0;
	setp.lt.u32 	%p9, %r32, %r8;
	setp.ne.s32 	%p10, %r7, 0;
	and.pred  	%p11, %p8, %p10;
	and.pred  	%p12, %p11, %p9;
	setp.lt.u32 	%p13, %r7, %r8;
	and.pred  	%p1, %p13, %p12;
	add.s32 	%r51, %r3, -31;
	add.s32 	%r52, %r6, -31;
	min.u32 	%r53, %r51, %r52;
	setp.lt.u32 	%p2, %r53, -30;
	add.s32 	%r54, %r1, 3;
	mad.lo.s32 	%r55, %r29, %r54, %r3;
	add.s32 	%r56, %r55, %r2;
	mad.lo.s32 	%r57, %r29, %r56, %r6;
	add.s32 	%r71, %r57, %r5;
	mul.lo.s32 	%r58, %r29, %r29;
	shl.b32 	%r13, %r58, 1;
	add.s32 	%r70, %r1, 1;
	add.s32 	%r59, %r1, 2;
	mad.lo.s32 	%r60, %r29, %r59, %r3;
	add.s32 	%r61, %r60, %r2;
	mad.lo.s32 	%r62, %r29, %r61, %r6;
	add.s32 	%r69, %r62, %r5;
	mad.lo.s32 	%r63, %r29, %r1, %r29;
	add.s32 	%r64, %r3, %r63;
	add.s32 	%r65, %r64, %r2;
	mad.lo.s32 	%r66, %r29, %r65, %r6;
	add.s32 	%r67, %r66, %r5;
	mov.b32 	%r68, 2;
	not.pred 	%p20, %p1;
$L__BB3_4:
	setp.ge.u32 	%p14, %r7, %r29;
	setp.ge.u32 	%p15, %r32, %r29;
	add.s32 	%r22, %r70, 1;
	setp.ge.u32 	%p16, %r70, %r8;
	or.pred  	%p17, %p16, %p15;
	or.pred  	%p18, %p14, %p17;
	@%p18 bra 	$L__BB3_6;
	mul.wide.u32 	%rd9, %r69, 4;
	add.s64 	%rd10, %rd2, %rd9;
	ld.global.f32 	%f3, [%rd10];
	st.shared.f32 	[%r11], %f3;
$L__BB3_6:
	setp.ge.u32 	%p19, %r70, %r8;
	bar.sync 	0;
	or.pred  	%p21, %p20, %p19;
	or.pred  	%p22, %p21, %p2;
	@%p22 bra 	$L__BB3_8;
	ld.global.f32 	%f4, [c0];
	ld.shared.f32 	%f5, [%r10];
	ld.global.f32 	%f6, [c1];
	ld.shared.f32 	%f7, [%r10+-4];
	mul.f32 	%f8, %f6, %f7;
	fma.rn.f32 	%f9, %f4, %f5, %f8;
	ld.global.f32 	%f10, [c2];
	ld.shared.f32 	%f11, [%r10+4];
	fma.rn.f32 	%f12, %f10, %f11, %f9;
	ld.global.f32 	%f13, [c3];
	ld.shared.f32 	%f14, [%r10+-128];
	fma.rn.f32 	%f15, %f13, %f14, %f12;
	ld.global.f32 	%f16, [c4];
	ld.shared.f32 	%f17, [%r10+128];
	fma.rn.f32 	%f18, %f16, %f17, %f15;
	ld.global.f32 	%f19, [c5];
	ld.shared.f32 	%f20, [%r9];
	fma.rn.f32 	%f21, %f19, %f20, %f18;
	ld.global.f32 	%f22, [c6];
	ld.shared.f32 	%f23, [%r11];
	fma.rn.f32 	%f24, %f22, %f23, %f21;
	mul.wide.u32 	%rd11, %r67, 4;
	add.s64 	%rd12, %rd1, %rd11;
	st.global.f32 	[%rd12], %f24;
$L__BB3_8:
	setp.ge.u32 	%p23, %r7, %r29;
	setp.ge.u32 	%p24, %r32, %r29;
	bar.sync 	0;
	ld.shared.f32 	%f25, [%r10];
	st.shared.f32 	[%r9], %f25;
	ld.shared.f32 	%f26, [%r11];
	st.shared.f32 	[%r10], %f26;
	setp.ge.u32 	%p25, %r22, %r8;
	or.pred  	%p26, %p25, %p24;
	or.pred  	%p27, %p23, %p26;
	@%p27 bra 	$L__BB3_10;
	mul.wide.u32 	%rd13, %r71, 4;
	add.s64 	%rd14, %rd2, %rd13;
	ld.global.f32 	%f27, [%rd14];
	st.shared.f32 	[%r11], %f27;
$L__BB3_10:
	setp.ge.u32 	%p28, %r22, %r8;
	bar.sync 	0;
	or.pred  	%p30, %p20, %p28;
	or.pred  	%p31, %p30, %p2;
	@%p31 bra 	$L__BB3_12;
	ld.global.f32 	%f28, [c0];
	ld.shared.f32 	%f29, [%r10];
	ld.global.f32 	%f30, [c1];
	ld.shared.f32 	%f31, [%r10+-4];
	mul.f32 	%f32, %f30, %f31;
	fma.rn.f32 	%f33, %f28, %f29, %f32;
	ld.global.f32 	%f34, [c2];
	ld.shared.f32 	%f35, [%r10+4];
	fma.rn.f32 	%f36, %f34, %f35, %f33;
	ld.global.f32 	%f37, [c3];
	ld.shared.f32 	%f38, [%r10+-128];
	fma.rn.f32 	%f39, %f37, %f38, %f36;
	ld.global.f32 	%f40, [c4];
	ld.shared.f32 	%f41, [%r10+128];
	fma.rn.f32 	%f42, %f40, %f41, %f39;
	ld.global.f32 	%f43, [c5];
	ld.shared.f32 	%f44, [%r9];
	fma.rn.f32 	%f45, %f43, %f44, %f42;
	ld.global.f32 	%f46, [c6];
	ld.shared.f32 	%f47, [%r11];
	fma.rn.f32 	%f48, %f46, %f47, %f45;
	mul.wide.u32 	%rd15, %r69, 4;
	add.s64 	%rd16, %rd1, %rd15;
	st.global.f32 	[%rd16], %f48;
$L__BB3_12:
	bar.sync 	0;
	ld.shared.f32 	%f49, [%r10];
	st.shared.f32 	[%r9], %f49;
	ld.shared.f32 	%f50, [%r11];
	st.shared.f32 	[%r10], %f50;
	add.s32 	%r71, %r71, %r13;
	add.s32 	%r70, %r70, 2;
	add.s32 	%r69, %r69, %r13;
	add.s32 	%r68, %r68, 2;
	add.s32 	%r67, %r67, %r13;
	setp.ne.s32 	%p32, %r68, 32;
	@%p32 bra 	$L__BB3_4;
	ret;

}


// ===== COMPILED SASS (sm_100) =====

	.target	sm_100

	.elftype	@"ET_EXEC"


//--------------------- .note.nv.tkinfo           --------------------------
	.section	.note.nv.tkinfo,"",@"SHT_NOTE"
	.sectionflags	@"SHF_NOTE_NV_TKINFO"
	.tkinfo
        /*0018*/ 	.word	0x00000002
        /*0030*/ 	.string	""
        /*0030*/ 	.string	"ptxas"
        /*0030*/ 	.string	"Cuda compilation tools, release 13.0, V13.0.88"
        /*0030*/ 	.string	"Build cuda_13.0.r13.0/compiler.36424714_0"
        /*0030*/ 	.string	"-arch sm_100 -m 64 "



//--------------------- .note.nv.cuinfo           --------------------------
	.section	.note.nv.cuinfo,"",@"SHT_NOTE"
	.sectionflags	@"SHF_NOTE_NV_CUINFO"
        /*0018*/ 	.short	0x0002
        /*001a*/ 	.short	0x0064
        /*001c*/ 	.short	0x0082
	.zero		2


//--------------------- .nv.info                  --------------------------
	.section	.nv.info,"",@"SHT_CUDA_INFO"
	.align	4


	//----- nvinfo : EIATTR_REGCOUNT
	.align		4
        /*0000*/ 	.byte	0x04, 0x2f
        /*0002*/ 	.short	(.L_8 - .L_7)
	.align		4
.L_7:
        /*0004*/ 	.word	index@(_Z23stencil_3d_basic_kernelPfS_j)
        /*0008*/ 	.word	0x00000020


	//----- nvinfo : EIATTR_FRAME_SIZE
	.align		4
.L_8:
        /*000c*/ 	.byte	0x04, 0x11
        /*000e*/ 	.short	(.L_10 - .L_9)
	.align		4
.L_9:
        /*0010*/ 	.word	index@(_Z23stencil_3d_basic_kernelPfS_j)
        /*0014*/ 	.word	0x00000000


	//----- nvinfo : EIATTR_REGCOUNT
	.align		4
.L_10:
        /*0018*/ 	.byte	0x04, 0x2f
        /*001a*/ 	.short	(.L_12 - .L_11)
	.align		4
.L_11:
        /*001c*/ 	.word	index@(_Z28stencil_3d_tiled_smem_kernelPfS_j)
        /*0020*/ 	.word	0x0000001c


	//----- nvinfo : EIATTR_FRAME_SIZE
	.align		4
.L_12:
        /*0024*/ 	.byte	0x04, 0x11
        /*0026*/ 	.short	(.L_14 - .L_13)
	.align		4
.L_13:
        /*0028*/ 	.word	index@(_Z28stencil_3d_tiled_smem_kernelPfS_j)
        /*002c*/ 	.word	0x00000000


	//----- nvinfo : EIATTR_REGCOUNT
	.align		4
.L_14:
        /*0030*/ 	.byte	0x04, 0x2f
        /*0032*/ 	.short	(.L_16 - .L_15)
	.align		4
.L_15:
        /*0034*/ 	.word	index@(_Z35stencil_3d_nonsqr_tiled_smem_kernelPfS_j)
        /*0038*/ 	.word	0x0000001c


	//----- nvinfo : EIATTR_FRAME_SIZE
	.align		4
.L_16:
        /*003c*/ 	.byte	0x04, 0x11
        /*003e*/ 	.short	(.L_18 - .L_17)
	.align		4
.L_17:
        /*0040*/ 	.word	index@(_Z35stencil_3d_nonsqr_tiled_smem_kernelPfS_j)
        /*0044*/ 	.word	0x00000000


	//----- nvinfo : EIATTR_REGCOUNT
	.align		4
.L_18:
        /*0048*/ 	.byte	0x04, 0x2f
        /*004a*/ 	.short	(.L_20 - .L_19)
	.align		4
.L_19:
        /*004c*/ 	.word	index@(_Z35stencil_3d_thread_coarsening_kernelPfS_j)
        /*0050*/ 	.word	0x00000020


	//----- nvinfo : EIATTR_FRAME_SIZE
	.align		4
.L_20:
        /*0054*/ 	.byte	0x04, 0x11
        /*0056*/ 	.short	(.L_22 - .L_21)
	.align		4
.L_21:
        /*0058*/ 	.word	index@(_Z35stencil_3d_thread_coarsening_kernelPfS_j)
        /*005c*/ 	.word	0x00000000


	//----- nvinfo : EIATTR_MIN_STACK_SIZE
	.align		4
.L_22:
        /*0060*/ 	.byte	0x04, 0x12
        /*0062*/ 	.short	(.L_24 - .L_23)
	.align		4
.L_23:
        /*0064*/ 	.word	index@(_Z35stencil_3d_thread_coarsening_kernelPfS_j)
        /*0068*/ 	.word	0x00000000


	//----- nvinfo : EIATTR_MIN_STACK_SIZE
	.align		4
.L_24:
        /*006c*/ 	.byte	0x04, 0x12
        /*006e*/ 	.short	(.L_26 - .L_25)
	.align		4
.L_25:
        /*0070*/ 	.word	index@(_Z35stencil_3d_nonsqr_tiled_smem_kernelPfS_j)
        /*0074*/ 	.word	0x00000000


	//----- nvinfo : EIATTR_MIN_STACK_SIZE
	.align		4
.L_26:
        /*0078*/ 	.byte	0x04, 0x12
        /*007a*/ 	.short	(.L_28 - .L_27)
	.align		4
.L_27:
        /*007c*/ 	.word	index@(_Z28stencil_3d_tiled_smem_kernelPfS_j)
        /*0080*/ 	.word	0x00000000


	//----- nvinfo : EIATTR_MIN_STACK_SIZE
	.align		4
.L_28:
        /*0084*/ 	.byte	0x04, 0x12
        /*0086*/ 	.short	(.L_30 - .L_29)
	.align		4
.L_29:
        /*0088*/ 	.word	index@(_Z23stencil_3d_basic_kernelPfS_j)
        /*008c*/ 	.word	0x00000000
.L_30:


//--------------------- .nv.compat                --------------------------
	.section	.nv.compat,"",@"SHT_CUDA_COMPAT_INFO"
	.align	4
        /*0000*/ 	.byte	0x02, 0x09, 0x00, 0x00, 0x02, 0x02, 0x01, 0x00, 0x02, 0x05, 0x05, 0x00, 0x03, 0x07, 0x01, 0x01
        /*0010*/ 	.byte	0x02, 0x03, 0x00, 0x00, 0x02, 0x06, 0x01, 0x00, 0x04, 0x0b, 0x08, 0x00, 0x09, 0x00, 0x00, 0x00
        /*0020*/ 	.byte	0x00, 0x00, 0x00, 0x00


//--------------------- .nv.info._Z35stencil_3d_thread_coarsening_kernelPfS_j --------------------------
	.section	.nv.info._Z35stencil_3d_thread_coarsening_kernelPfS_j,"",@"SHT_CUDA_INFO"
	.sectionflags	@""
	.align	4


	//----- nvinfo : EIATTR_CUDA_API_VERSION
	.align		4
        /*0000*/ 	.byte	0x04, 0x37
        /*0002*/ 	.short	(.L_32 - .L_31)
.L_31:
        /*0004*/ 	.word	0x00000082


	//----- nvinfo : EIATTR_KPARAM_INFO
	.align		4
.L_32:
        /*0008*/ 	.byte	0x04, 0x17
        /*000a*/ 	.short	(.L_34 - .L_33)
.L_33:
        /*000c*/ 	.word	0x00000000
        /*0010*/ 	.short	0x0002
        /*0012*/ 	.short	0x0010
        /*0014*/ 	.byte	0x00, 0xf0, 0x11, 0x00


	//----- nvinfo : EIATTR_KPARAM_INFO
	.align		4
.L_34:
        /*0018*/ 	.byte	0x04, 0x17
        /*001a*/ 	.short	(.L_36 - .L_35)
.L_35:
        /*001c*/ 	.word	0x00000000
        /*0020*/ 	.short	0x0001
        /*0022*/ 	.short	0x0008
        /*0024*/ 	.byte	0x00, 0xf5, 0x21, 0x00


	//----- nvinfo : EIATTR_KPARAM_INFO
	.align		4
.L_36:
        /*0028*/ 	.byte	0x04, 0x17
        /*002a*/ 	.short	(.L_38 - .L_37)
.L_37:
        /*002c*/ 	.word	0x00000000
        /*0030*/ 	.short	0x0000
        /*0032*/ 	.short	0x0000
        /*0034*/ 	.byte	0x00, 0xf5, 0x21, 0x00


	//----- nvinfo : EIATTR_SPARSE_MMA_MASK
	.align		4
.L_38:
        /*0038*/ 	.byte	0x03, 0x50
        /*003a*/ 	.short	0x0000


	//----- nvinfo : EIATTR_MAXREG_COUNT
	.align		4
        /*003c*/ 	.byte	0x03, 0x1b
        /*003e*/ 	.short	0x00ff


	//----- nvinfo : EIATTR_NUM_BARRIERS
	.align		4
        /*0040*/ 	.byte	0x02, 0x4c
        /*0042*/ 	.byte	0x01
	.zero		1


	//----- nvinfo : EIATTR_MERCURY_ISA_VERSION
	.align		4
        /*0044*/ 	.byte	0x03, 0x5f
        /*0046*/ 	.short	0x0101


	//----- nvinfo : EIATTR_VRC_CTA_INIT_COUNT
	.align		4
        /*0048*/ 	.byte	0x02, 0x4a
	.zero		1
	.zero		1


	//----- nvinfo : EIATTR_EXIT_INSTR_OFFSETS
	.align		4
        /*004c*/ 	.byte	0x04, 0x1c
        /*004e*/ 	.short	(.L_40 - .L_39)


	//   ....[0]....
.L_39:
        /*0050*/ 	.word	0x00000ad0


	//----- nvinfo : EIATTR_CRS_STACK_SIZE
	.align		4
.L_40:
        /*0054*/ 	.byte	0x04, 0x1e
        /*0056*/ 	.short	(.L_42 - .L_41)
.L_41:
        /*0058*/ 	.word	0x00000000


	//----- nvinfo : EIATTR_CBANK_PARAM_SIZE
	.align		4
.L_42:
        /*005c*/ 	.byte	0x03, 0x19
        /*005e*/ 	.short	0x0014


	//----- nvinfo : EIATTR_PARAM_CBANK
	.align		4
        /*0060*/ 	.byte	0x04, 0x0a
        /*0062*/ 	.short	(.L_44 - .L_43)
	.align		4
.L_43:
        /*0064*/ 	.word	index@(.nv.constant0._Z35stencil_3d_thread_coarsening_kernelPfS_j)
        /*0068*/ 	.short	0x0380
        /*006a*/ 	.short	0x0014


	//----- nvinfo : EIATTR_SW_WAR
	.align		4
.L_44:
        /*006c*/ 	.byte	0x04, 0x36
        /*006e*/ 	.short	(.L_46 - .L_45)
.L_45:
        /*0070*/ 	.word	0x00000008
.L_46:


//--------------------- .nv.info._Z35stencil_3d_nonsqr_tiled_smem_kernelPfS_j --------------------------
	.section	.nv.info._Z35stencil_3d_nonsqr_tiled_smem_kernelPfS_j,"",@"SHT_CUDA_INFO"
	.sectionflags	@""
	.align	4


	//----- nvinfo : EIATTR_CUDA_API_VERSION
	.align		4
        /*0000*/ 	.byte	0x04, 0x37
        /*0002*/ 	.short	(.L_48 - .L_47)
.L_47:
        /*0004*/ 	.word	0x00000082


	//----- nvinfo : EIATTR_KPARAM_INFO
	.align		4
.L_48:
        /*0008*/ 	.byte	0x04, 0x17
        /*000a*/ 	.short	(.L_50 - .L_49)
.L_49:
        /*000c*/ 	.word	0x00000000
        /*0010*/ 	.short	0x0002
        /*0012*/ 	.short	0x0010
        /*0014*/ 	.byte	0x00, 0xf0, 0x11, 0x00


	//----- nvinfo : EIATTR_KPARAM_INFO
	.align		4
.L_50:
        /*0018*/ 	.byte	0x04, 0x17
        /*001a*/ 	.short	(.L_52 - .L_51)
.L_51:
        /*001c*/ 	.word	0x00000000
        /*0020*/ 	.short	0x0001
        /*0022*/ 	.short	0x0008
        /*0024*/ 	.byte	0x00, 0xf5, 0x21, 0x00


	//----- nvinfo : EIATTR_KPARAM_INFO
	.align		4
.L_52:
        /*0028*/ 	.byte	0x04, 0x17
        /*002a*/ 	.short	(.L_54 - .L_53)
.L_53:
        /*002c*/ 	.word	0x00000000
        /*0030*/ 	.short	0x0000
        /*0032*/ 	.short	0x0000
        /*0034*/ 	.byte	0x00, 0xf5, 0x21, 0x00


	//----- nvinfo : EIATTR_SPARSE_MMA_MASK
	.align		4
.L_54:
        /*0038*/ 	.byte	0x03, 0x50
        /*003a*/ 	.short	0x0000


	//----- nvinfo : EIATTR_MAXREG_COUNT
	.align		4
        /*003c*/ 	.byte	0x03, 0x1b
        /*003e*/ 	.short	0x00ff


	//----- nvinfo : EIATTR_NUM_BARRIERS
	.align		4
        /*0040*/ 	.byte	0x02, 0x4c
        /*0042*/ 	.byte	0x01
	.zero		1


	//----- nvinfo : EIATTR_MERCURY_ISA_VERSION
	.align		4
        /*0044*/ 	.byte	0x03, 0x5f
        /*0046*/ 	.short	0x0101


	//----- nvinfo : EIATTR_VRC_CTA_INIT_COUNT
	.align		4
        /*0048*/ 	.byte	0x02, 0x4a
	.zero		1
	.zero		1


	//----- nvinfo : EIATTR_EXIT_INSTR_OFFSETS
	.align		4
        /*004c*/ 	.byte	0x04, 0x1c
        /*004e*/ 	.short	(.L_56 - .L_55)


	//   ....[0]....
.L_55:
        /*0050*/ 	.word	0x00000220


	//   ....[1]....
        /*0054*/ 	.word	0x00000290


	//   ....[2]....
        /*0058*/ 	.word	0x000004b0


	//----- nvinfo : EIATTR_CBANK_PARAM_SIZE
	.align		4
.L_56:
        /*005c*/ 	.byte	0x03, 0x19
        /*005e*/ 	.short	0x0014


	//----- nvinfo : EIATTR_PARAM_CBANK
	.align		4
        /*0060*/ 	.byte	0x04, 0x0a
        /*0062*/ 	.short	(.L_58 - .L_57)
	.align		4
.L_57:
        /*0064*/ 	.word	index@(.nv.constant0._Z35stencil_3d_nonsqr_tiled_smem_kernelPfS_j)
        /*0068*/ 	.short	0x0380
        /*006a*/ 	.short	0x0014


	//----- nvinfo : EIATTR_SW_WAR
	.align		4
.L_58:
        /*006c*/ 	.byte	0x04, 0x36
        /*006e*/ 	.short	(.L_60 - .L_59)
.L_59:
        /*0070*/ 	.word	0x00000008
.L_60:


//--------------------- .nv.info._Z28stencil_3d_tiled_smem_kernelPfS_j --------------------------
	.section	.nv.info._Z28stencil_3d_tiled_smem_kernelPfS_j,"",@"SHT_CUDA_INFO"
	.sectionflags	@""
	.align	4


	//----- nvinfo : EIATTR_CUDA_API_VERSION
	.align		4
        /*0000*/ 	.byte	0x04, 0x37
        /*0002*/ 	.short	(.L_62 - .L_61)
.L_61:
        /*0004*/ 	.word	0x00000082


	//----- nvinfo : EIATTR_KPARAM_INFO
	.align		4
.L_62:
        /*0008*/ 	.byte	0x04, 0x17
        /*000a*/ 	.short	(.L_64 - .L_63)
.L_63:
        /*000c*/ 	.word	0x00000000
        /*0010*/ 	.short	0x0002
        /*0012*/ 	.short	0x0010
        /*0014*/ 	.byte	0x00, 0xf0, 0x11, 0x00


	//----- nvinfo : EIATTR_KPARAM_INFO
	.align		4
.L_64:
        /*0018*/ 	.byte	0x04, 0x17
        /*001a*/ 	.short	(.L_66 - .L_65)
.L_65:
        /*001c*/ 	.word	0x00000000
        /*0020*/ 	.short	0x0001
        /*0022*/ 	.short	0x0008
        /*0024*/ 	.byte	0x00, 0xf5, 0x21, 0x00


	//----- nvinfo : EIATTR_KPARAM_INFO
	.align		4
.L_66:
        /*0028*/ 	.byte	0x04, 0x17
        /*002a*/ 	.short	(.L_68 - .L_67)
.L_67:
        /*002c*/ 	.word	0x00000000
        /*0030*/ 	.short	0x0000
        /*0032*/ 	.short	0x0000
        /*0034*/ 	.byte	0x00, 0xf5, 0x21, 0x00


	//----- nvinfo : EIATTR_SPARSE_MMA_MASK
	.align		4
.L_68:
        /*0038*/ 	.byte	0x03, 0x50
        /*003a*/ 	.short	0x0000


	//----- nvinfo : EIATTR_MAXREG_COUNT
	.align		4
        /*003c*/ 	.byte	0x03, 0x1b
        /*003e*/ 	.short	0x00ff


	//----- nvinfo : EIATTR_NUM_BARRIERS
	.align		4
        /*0040*/ 	.byte	0x02, 0x4c
        /*0042*/ 	.byte	0x01
	.zero		1


	//----- nvinfo : EIATTR_MERCURY_ISA_VERSION
	.align		4
        /*0044*/ 	.byte	0x03, 0x5f
        /*0046*/ 	.short	0x0101


	//----- nvinfo : EIATTR_VRC_CTA_INIT_COUNT
	.align		4
        /*0048*/ 	.byte	0x02, 0x4a
	.zero		1
	.zero		1


	//----- nvinfo : EIATTR_EXIT_INSTR_OFFSETS
	.align		4
        /*004c*/ 	.byte	0x04, 0x1c
        /*004e*/ 	.short	(.L_70 - .L_69)


	//   ....[0]....
.L_69:
        /*0050*/ 	.word	0x00000220


	//   ....[1]....
        /*0054*/ 	.word	0x00000270


	//   ....[2]....
        /*0058*/ 	.word	0x00000490


	//----- nvinfo : EIATTR_CBANK_PARAM_SIZE
	.align		4
.L_70:
        /*005c*/ 	.byte	0x03, 0x19
        /*005e*/ 	.short	0x0014


	//----- nvinfo : EIATTR_PARAM_CBANK
	.align		4
        /*0060*/ 	.byte	0x04, 0x0a
        /*0062*/ 	.short	(.L_72 - .L_71)
	.align		4
.L_71:
        /*0064*/ 	.word	index@(.nv.constant0._Z28stencil_3d_tiled_smem_kernelPfS_j)
        /*0068*/ 	.short	0x0380
        /*006a*/ 	.short	0x0014


	//----- nvinfo : EIATTR_SW_WAR
	.align		4
.L_72:
        /*006c*/ 	.byte	0x04, 0x36
        /*006e*/ 	.short	(.L_74 - .L_73)
.L_73:
        /*0070*/ 	.word	0x00000008
.L_74:


//--------------------- .nv.info._Z23stencil_3d_basic_kernelPfS_j --------------------------
	.section	.nv.info._Z23stencil_3d_basic_kernelPfS_j,"",@"SHT_CUDA_INFO"
	.sectionflags	@""
	.align	4


	//----- nvinfo : EIATTR_CUDA_API_VERSION
	.align		4
        /*0000*/ 	.byte	0x04, 0x37
        /*0002*/ 	.short	(.L_76 - .L_75)
.L_75:
        /*0004*/ 	.word	0x00000082


	//----- nvinfo : EIATTR_KPARAM_INFO
	.align		4
.L_76:
        /*0008*/ 	.byte	0x04, 0x17
        /*000a*/ 	.short	(.L_78 - .L_77)
.L_77:
        /*000c*/ 	.word	0x00000000
        /*0010*/ 	.short	0x0002
        /*0012*/ 	.short	0x0010
        /*0014*/ 	.byte	0x00, 0xf0, 0x11, 0x00


	//----- nvinfo : EIATTR_KPARAM_INFO
	.align		4
.L_78:
        /*0018*/ 	.byte	0x04, 0x17
        /*001a*/ 	.short	(.L_80 - .L_79)
.L_79:
        /*001c*/ 	.word	0x00000000
        /*0020*/ 	.short	0x0001
        /*0022*/ 	.short	0x0008
        /*0024*/ 	.byte	0x00, 0xf5, 0x21, 0x00


	//----- nvinfo : EIATTR_KPARAM_INFO
	.align		4
.L_80:
        /*0028*/ 	.byte	0x04, 0x17
        /*002a*/ 	.short	(.L_82 - .L_81)
.L_81:
        /*002c*/ 	.word	0x00000000
        /*0030*/ 	.short	0x0000
        /*0032*/ 	.short	0x0000
        /*0034*/ 	.byte	0x00, 0xf5, 0x21, 0x00


	//----- nvinfo : EIATTR_SPARSE_MMA_MASK
	.align		4
.L_82:
        /*0038*/ 	.byte	0x03, 0x50
        /*003a*/ 	.short	0x0000


	//----- nvinfo : EIATTR_MAXREG_COUNT
	.align		4
        /*003c*/ 	.byte	0x03, 0x1b
        /*003e*/ 	.short	0x00ff


	//----- nvinfo : EIATTR_MERCURY_ISA_VERSION
	.align		4
        /*0040*/ 	.byte	0x03, 0x5f
        /*0042*/ 	.short	0x0101


	//----- nvinfo : EIATTR_VRC_CTA_INIT_COUNT
	.align		4
        /*0044*/ 	.byte	0x02, 0x4a
	.zero		1
	.zero		1


	//----- nvinfo : EIATTR_EXIT_INSTR_OFFSETS
	.align		4
        /*0048*/ 	.byte	0x04, 0x1c
        /*004a*/ 	.short	(.L_84 - .L_83)


	//   ....[0]....
.L_83:
        /*004c*/ 	.word	0x00000150


	//   ....[1]....
        /*0050*/ 	.word	0x000004b0


	//----- nvinfo : EIATTR_CBANK_PARAM_SIZE
	.align		4
.L_84:
        /*0054*/ 	.byte	0x03, 0x19
        /*0056*/ 	.short	0x0014


	//----- nvinfo : EIATTR_PARAM_CBANK
	.align		4
        /*0058*/ 	.byte	0x04, 0x0a
        /*005a*/ 	.short	(.L_86 - .L_85)
	.align		4
.L_85:
        /*005c*/ 	.word	index@(.nv.constant0._Z23stencil_3d_basic_kernelPfS_j)
        /*0060*/ 	.short	0x0380
        /*0062*/ 	.short	0x0014


	//----- nvinfo : EIATTR_SW_WAR
	.align		4
.L_86:
        /*0064*/ 	.byte	0x04, 0x36
        /*0066*/ 	.short	(.L_88 - .L_87)
.L_87:
        /*0068*/ 	.word	0x00000008
.L_88:


//--------------------- .nv.callgraph             --------------------------
	.section	.nv.callgraph,"",@"SHT_CUDA_CALLGRAPH"
	.align	4
	.sectionentsize	8
	.align		4
        /*0000*/ 	.word	0x00000000
	.align		4
        /*0004*/ 	.word	0xffffffff
	.align		4
        /*0008*/ 	.word	0x00000000
	.align		4
        /*000c*/ 	.word	0xfffffffe
	.align		4
        /*0010*/ 	.word	0x00000000
	.align		4
        /*0014*/ 	.word	0xfffffffd
	.align		4
        /*0018*/ 	.word	0x00000000
	.align		4
        /*001c*/ 	.word	0xfffffffc


//--------------------- .nv.constant4             --------------------------
	.section	.nv.constant4,"a",@progbits
	.align	8
	.align		8
.nv.constant4:
        /*0000*/ 	.dword	c0
	.align		8
        /*0008*/ 	.dword	c1
	.align		8
        /*0010*/ 	.dword	c2
	.align		8
        /*0018*/ 	.dword	c3
	.align		8
        /*0020*/ 	.dword	c4
	.align		8
        /*0028*/ 	.dword	c5
	.align		8
        /*0030*/ 	.dword	c6


//--------------------- .text._Z35stencil_3d_thread_coarsening_kernelPfS_j --------------------------
	.section	.text._Z35stencil_3d_thread_coarsening_kernelPfS_j,"ax",@progbits
	.align	128
        .global         _Z35stencil_3d_thread_coarsening_kernelPfS_j
        .type           _Z35stencil_3d_thread_coarsening_kernelPfS_j,@function
        .size           _Z35stencil_3d_thread_coarsening_kernelPfS_j,(.L_x_11 - _Z35stencil_3d_thread_coarsening_kernelPfS_j)
        .other          _Z35stencil_3d_thread_coarsening_kernelPfS_j,@"STO_CUDA_ENTRY STV_DEFAULT"
_Z35stencil_3d_thread_coarsening_kernelPfS_j:
.text._Z35stencil_3d_thread_coarsening_kernelPfS_j:
[----:B------:R-:W-:Y:S01]  /*0000*/  LDC R1, c[0x0][0x37c] ;  /* 0x0000df00ff017b82 */ /* 0x000fe20000000800 */
[----:B------:R-:W0:Y:S07]  /*0010*/  S2R R7, SR_CTAID.Y ;  /* 0x0000000000077919 */ /* 0x000e2e0000002600 */
[----:B------:R-:W1:Y:S01]  /*0020*/  S2UR UR4, SR_CTAID.Z ;  /* 0x00000000000479c3 */ /* 0x000e620000002700 */
[----:B------:R-:W2:Y:S01]  /*0030*/  LDCU.64 UR10, c[0x0][0x358] ;  /* 0x00006b00ff0a77ac */ /* 0x000ea20008000a00 */
[----:B------:R-:W0:Y:S01]  /*0040*/  S2R R14, SR_TID.Y ;  /* 0x00000000000e7919 */ /* 0x000e220000002200 */
[----:B------:R-:W3:Y:S05]  /*0050*/  S2R R25, SR_CTAID.X ;  /* 0x0000000000197919 */ /* 0x000eea0000002500 */
[----:B------:R-:W4:Y:S01]  /*0060*/  LDC R15, c[0x0][0x390] ;  /* 0x0000e400ff0f7b82 */ /* 0x000f220000000800 */
[----:B------:R-:W3:Y:S07]  /*0070*/  S2R R8, SR_TID.X ;  /* 0x0000000000087919 */ /* 0x000eee0000002100 */
[----:B------:R-:W5:Y:S01]  /*0080*/  LDC.64 R10, c[0x0][0x380] ;  /* 0x0000e000ff0a7b82 */ /* 0x000f620000000a00 */
[----:B-1----:R-:W-:Y:S01]  /*0090*/  UIMAD UR4, UR4, 0x1e, URZ ;  /* 0x0000001e040478a4 */ /* 0x002fe2000f8e02ff */
[----:B----4-:R-:W-:Y:S01]  /*00a0*/  IADD3 R3, PT, PT, R15, -0x1, RZ ;  /* 0xffffffff0f037810 */ /* 0x010fe20007ffe0ff */
[----:B0-----:R-:W-:-:S05]  /*00b0*/  IMAD R0, R7, 0x1e, R14 ;  /* 0x0000001e07007824 */ /* 0x001fca00078e020e */
[----:B------:R-:W-:Y:S01]  /*00c0*/  ISETP.GE.U32.AND P0, PT, R0, R15, PT ;  /* 0x0000000f0000720c */ /* 0x000fe20003f06070 */
[----:B---3--:R-:W-:-:S03]  /*00d0*/  IMAD R2, R25, 0x1e, R8 ;  /* 0x0000001e19027824 */ /* 0x008fc600078e0208 */
[----:B------:R-:W-:-:S04]  /*00e0*/  ISETP.LE.U32.OR P1, PT, R3, UR4, P0 ;  /* 0x0000000403007c0c */ /* 0x000fc80008723470 */
[----:B------:R-:W-:-:S13]  /*00f0*/  ISETP.GE.U32.OR P1, PT, R2, R15, P1 ;  /* 0x0000000f0200720c */ /* 0x000fda0000f26470 */
[----:B------:R-:W-:Y:S02]  /*0100*/  @!P1 IMAD R4, R15, UR4, RZ ;  /* 0x000000040f049c24 */ /* 0x000fe4000f8e02ff */
[----:B------:R-:W-:-:S03]  /*0110*/  @!P1 IMAD R6, R0, R15, R2 ;  /* 0x0000000f00069224 */ /* 0x000fc600078e0202 */
[CC--:B------:R-:W-:Y:S01]  /*0120*/  @!P1 IADD3 R5, PT, PT, R4.reuse, R15.reuse, RZ ;  /* 0x0000000f04059210 */ /* 0x0c0fe20007ffe0ff */
[----:B------:R-:W-:-:S04]  /*0130*/  @!P1 IMAD R13, R4, R15, R6 ;  /* 0x0000000f040d9224 */ /* 0x000fc800078e0206 */
[----:B------:R-:W-:Y:S02]  /*0140*/  @!P1 IMAD R5, R5, R15, R6 ;  /* 0x0000000f05059224 */ /* 0x000fe400078e0206 */
[----:B-----5:R-:W-:-:S04]  /*0150*/  @!P1 IMAD.WIDE.U32 R12, R13, 0x4, R10 ;  /* 0x000000040d0c9825 */ /* 0x020fc800078e000a */
[----:B------:R-:W-:Y:S01]  /*0160*/  @!P1 IMAD.WIDE.U32 R16, R5, 0x4, R10 ;  /* 0x0000000405109825 */ /* 0x000fe200078e000a */
[----:B--2---:R0:W2:Y:S05]  /*0170*/  @!P1 LDG.E R19, desc[UR10][R12.64] ;  /* 0x0000000a0c139981 */ /* 0x0040aa000c1e1900 */
[----:B------:R-:W3:Y:S01]  /*0180*/  @!P1 LDG.E R16, desc[UR10][R16.64] ;  /* 0x0000000a10109981 */ /* 0x000ee2000c1e1900 */
[----:B------:R-:W1:Y:S01]  /*0190*/  S2UR UR7, SR_CgaCtaId ;  /* 0x00000000000779c3 */ /* 0x000e620000008800 */
[----:B------:R-:W-:Y:S01]  /*01a0*/  UMOV UR5, 0x400 ;  /* 0x0000040000057882 */ /* 0x000fe20000000000 */
[----:B------:R-:W-:Y:S01]  /*01b0*/  ISETP.NE.AND P2, PT, R2, RZ, PT ;  /* 0x000000ff0200720c */ /* 0x000fe20003f45270 */
[----:B------:R-:W-:Y:S01]  /*01c0*/  UIADD3 UR6, UPT, UPT, UR5, 0x1000, URZ ;  /* 0x0000100005067890 */ /* 0x000fe2000fffe0ff */
[----:B------:R-:W-:-:S02]  /*01d0*/  IMAD R24, R15, R15, RZ ;  /* 0x0000000f0f187224 */ /* 0x000fc400078e02ff */
[----:B------:R-:W-:Y:S02]  /*01e0*/  ISETP.NE.AND P2, PT, R0, RZ, P2 ;  /* 0x000000ff0000720c */ /* 0x000fe40001745270 */
[----:B0-----:R-:W0:Y:S01]  /*01f0*/  LDC.64 R12, c[0x0][0x388] ;  /* 0x0000e200ff0c7b82 */ /* 0x001e220000000a00 */
[----:B-1----:R-:W-:Y:S02]  /*0200*/  ULEA UR8, UR7, UR5, 0x18 ;  /* 0x0000000507087291 */ /* 0x002fe4000f8ec0ff */
[----:B------:R-:W-:Y:S02]  /*0210*/  ULEA UR6, UR7, UR6, 0x18 ;  /* 0x0000000607067291 */ /* 0x000fe4000f8ec0ff */
[----:B------:R-:W-:Y:S02]  /*0220*/  UIADD3 UR5, UPT, UPT, UR5, 0x2000, URZ ;  /* 0x0000200005057890 */ /* 0x000fe4000fffe0ff */
[C---:B------:R-:W-:Y:S01]  /*0230*/  LEA R5, R14.reuse, UR8, 0x7 ;  /* 0x000000080e057c11 */ /* 0x040fe2000f8e38ff */
[----:B------:R-:W-:Y:S01]  /*0240*/  UIADD3 UR8, UPT, UPT, UR4, 0x2, URZ ;  /* 0x0000000204087890 */ /* 0x000fe2000fffe0ff */
[----:B------:R-:W-:Y:S01]  /*0250*/  LEA R9, R14, UR6, 0x7 ;  /* 0x000000060e097c11 */ /* 0x000fe2000f8e38ff */
[----:B------:R-:W-:Y:S01]  /*0260*/  UIADD3 UR6, UPT, UPT, UR4, 0x3, URZ ;  /* 0x0000000304067890 */ /* 0x000fe2000fffe0ff */
[C---:B------:R-:W-:Y:S01]  /*0270*/  LEA R4, R8.reuse, R5, 0x2 ;  /* 0x0000000508047211 */ /* 0x040fe200078e10ff */
[----:B------:R-:W-:Y:S01]  /*0280*/  ULEA UR5, UR7, UR5, 0x18 ;  /* 0x0000000507057291 */ /* 0x000fe2000f8ec0ff */
[----:B------:R-:W-:Y:S01]  /*0290*/  LEA R5, R8, R9, 0x2 ;  /* 0x0000000908057211 */ /* 0x000fe200078e10ff */
[C---:B------:R-:W-:Y:S01]  /*02a0*/  IMAD R9, R15.reuse, UR4, R15 ;  /* 0x000000040f097c24 */ /* 0x040fe2000f8e020f */
[----:B------:R-:W1:Y:S01]  /*02b0*/  LDCU UR7, c[0x0][0x390] ;  /* 0x00007200ff0777ac */ /* 0x000e620008000800 */
[----:B------:R-:W-:-:S02]  /*02c0*/  IMAD R6, R15, UR6, R14 ;  /* 0x000000060f067c24 */ /* 0x000fc4000f8e020e */
[----:B------:R-:W-:Y:S01]  /*02d0*/  IMAD R18, R15, UR8, R14 ;  /* 0x000000080f127c24 */ /* 0x000fe2000f8e020e */
[----:B------:R-:W-:Y:S01]  /*02e0*/  IADD3 R20, PT, PT, R9, R14, RZ ;  /* 0x0000000e09147210 */ /* 0x000fe20007ffe0ff */
[C---:B------:R-:W-:Y:S01]  /*02f0*/  IMAD R9, R7.reuse, 0x1e, R6 ;  /* 0x0000001e07097824 */ /* 0x040fe200078e0206 */
[----:B------:R-:W-:Y:S01]  /*0300*/  UIADD3 UR4, UPT, UPT, UR4, 0x1, URZ ;  /* 0x0000000104047890 */ /* 0x000fe2000fffe0ff */
[C---:B------:R-:W-:Y:S02]  /*0310*/  IMAD R18, R7.reuse, 0x1e, R18 ;  /* 0x0000001e07127824 */ /* 0x040fe400078e0212 */
[----:B------:R-:W-:Y:S01]  /*0320*/  IMAD R20, R7, 0x1e, R20 ;  /* 0x0000001e07147824 */ /* 0x000fe200078e0214 */
[----:B------:R-:W-:Y:S01]  /*0330*/  IADD3 R7, PT, PT, R8, -0x1f, RZ ;  /* 0xffffffe108077810 */ /* 0x000fe20007ffe0ff */
[-CC-:B------:R-:W-:Y:S02]  /*0340*/  IMAD R18, R18, R15.reuse, R8.reuse ;  /* 0x0000000f12127224 */ /* 0x180fe400078e0208 */
[----:B------:R-:W-:Y:S01]  /*0350*/  IMAD R20, R20, R15, R8 ;  /* 0x0000000f14147224 */ /* 0x000fe200078e0208 */
[----:B------:R-:W-:-:S02]  /*0360*/  VIADDMNMX.U32 R6, R14, 0xffffffe1, R7, PT ;  /* 0xffffffe10e067846 */ /* 0x000fc40003800007 */
[----:B------:R-:W-:Y:S01]  /*0370*/  LEA R7, R14, UR5, 0x7 ;  /* 0x000000050e077c11 */ /* 0x000fe2000f8e38ff */
[----:B------:R-:W-:Y:S01]  /*0380*/  IMAD R14, R9, R15, R8 ;  /* 0x0000000f090e7224 */ /* 0x000fe200078e0208 */
[----:B------:R-:W-:Y:S01]  /*0390*/  UMOV UR5, 0x2 ;  /* 0x0000000200057882 */ /* 0x000fe20000000000 */
[C---:B------:R-:W-:Y:S01]  /*03a0*/  IMAD R9, R25.reuse, 0x1e, R18 ;  /* 0x0000001e19097824 */ /* 0x040fe200078e0212 */
[----:B------:R-:W-:Y:S01]  /*03b0*/  LEA R7, R8, R7, 0x2 ;  /* 0x0000000708077211 */ /* 0x000fe200078e10ff */
[C---:B------:R-:W-:Y:S02]  /*03c0*/  IMAD R8, R25.reuse, 0x1e, R14 ;  /* 0x0000001e19087824 */ /* 0x040fe400078e020e */
[----:B------:R-:W-:Y:S01]  /*03d0*/  IMAD R25, R25, 0x1e, R20 ;  /* 0x0000001e19197824 */ /* 0x000fe200078e0214 */
[----:B--2---:R2:W-:Y:S04]  /*03e0*/  @!P1 STS [R4], R19 ;  /* 0x0000001304009388 */ /* 0x0045e80000000800 */
[----:B---3--:R2:W-:Y:S04]  /*03f0*/  @!P1 STS [R5], R16 ;  /* 0x0000001005009388 */ /* 0x0085e80000000800 */
[----:B------:R2:W-:Y:S04]  /*0400*/  @P1 STS [R4], RZ ;  /* 0x000000ff04001388 */ /* 0x0005e80000000800 */
[----:B------:R2:W-:Y:S01]  /*0410*/  @P1 STS [R5], RZ ;  /* 0x000000ff05001388 */ /* 0x0005e20000000800 */
[----:B------:R-:W-:-:S04]  /*0420*/  ISETP.LT.U32.AND P1, PT, R0, R3, P2 ;  /* 0x000000030000720c */ /* 0x000fc80001721070 */
[----:B01----:R-:W-:-:S13]  /*0430*/  ISETP.LT.U32.AND P1, PT, R2, R3, P1 ;  /* 0x000000030200720c */ /* 0x003fda0000f21070 */
.L_x_6:
[----:B------:R-:W-:-:S04]  /*0440*/  ISETP.LE.U32.OR P0, PT, R3, UR4, P0 ;  /* 0x0000000403007c0c */ /* 0x000fc80008703470 */
[----:B------:R-:W-:-:S13]  /*0450*/  ISETP.GE.U32.OR P0, PT, R2, UR7, P0 ;  /* 0x0000000702007c0c */ /* 0x000fda0008706470 */
[----:B0-----:R-:W0:Y:S02]  /*0460*/  @!P0 LDC.64 R14, c[0x0][0x380] ;  /* 0x0000e000ff0e8b82 */ /* 0x001e240000000a00 */
[----:B0-----:R-:W-:-:S06]  /*0470*/  @!P0 IMAD.WIDE.U32 R14, R9, 0x4, R14 ;  /* 0x00000004090e8825 */ /* 0x001fcc00078e000e */
[----:B------:R-:W3:Y:S01]  /*0480*/  @!P0 LDG.E R14, desc[UR10][R14.64] ;  /* 0x0000000a0e0e8981 */ /* 0x000ee2000c1e1900 */
[----:B------:R-:W-:Y:S01]  /*0490*/  ISETP.LE.U32.OR P2, PT, R3, UR4, !P1 ;  /* 0x0000000403007c0c */ /* 0x000fe2000cf43470 */
[----:B------:R-:W-:Y:S03]  /*04a0*/  BSSY.RECONVERGENT B0, `(.L_x_0) ;  /* 0x0000023000007945 */ /* 0x000fe60003800200 */
[----:B------:R-:W-:Y:S01]  /*04b0*/  ISETP.LT.U32.OR P2, PT, R6, -0x1e, P2 ;  /* 0xffffffe20600780c */ /* 0x000fe20001741470 */
[----:B---3--:R0:W-:Y:S01]  /*04c0*/  @!P0 STS [R7], R14 ;  /* 0x0000000e07008388 */ /* 0x0081e20000000800 */
[----:B------:R-:W-:Y:S11]  /*04d0*/  BAR.SYNC.DEFER_BLOCKING 0x0 ;  /* 0x0000000000007b1d */ /* 0x000ff60000010000 */
[----:B------:R-:W-:Y:S05]  /*04e0*/  @P2 BRA `(.L_x_1) ;  /* 0x0000000000782947 */ /* 0x000fea0003800000 */
[----:B------:R-:W1:Y:S08]  /*04f0*/  LDC.64 R28, c[0x4][0x8] ;  /* 0x01000200ff1c7b82 */ /* 0x000e700000000a00 */
[----:B------:R-:W3:Y:S01]  /*0500*/  LDC.64 R26, c[0x4][RZ] ;  /* 0x01000000ff1a7b82 */ /* 0x000ee20000000a00 */
[----:B-1----:R1:W4:Y:S07]  /*0510*/  LDG.E R28, desc[UR10][R28.64] ;  /* 0x0000000a1c1c7981 */ /* 0x00232e000c1e1900 */
[----:B------:R-:W5:Y:S01]  /*0520*/  LDC.64 R22, c[0x4][0x10] ;  /* 0x01000400ff167b82 */ /* 0x000f620000000a00 */
[----:B---3--:R3:W4:Y:S07]  /*0530*/  LDG.E R26, desc[UR10][R26.64] ;  /* 0x0000000a1a1a7981 */ /* 0x00872e000c1e1900 */
[----:B------:R-:W5:Y:S01]  /*0540*/  LDC.64 R20, c[0x4][0x18] ;  /* 0x01000600ff147b82 */ /* 0x000f620000000a00 */
[----:B-1----:R-:W4:Y:S07]  /*0550*/  LDS R29, [R5+-0x4] ;  /* 0xfffffc00051d7984 */ /* 0x002f2e0000000800 */
[----:B--2---:R-:W1:Y:S01]  /*0560*/  LDC.64 R18, c[0x4][0x20] ;  /* 0x01000800ff127b82 */ /* 0x004e620000000a00 */
[----:B---3--:R-:W-:Y:S07]  /*0570*/  LDS R27, [R5+0x4] ;  /* 0x00000400051b7984 */ /* 0x008fee0000000800 */
[----:B0-----:R-:W0:Y:S01]  /*0580*/  LDC.64 R14, c[0x4][0x28] ;  /* 0x01000a00ff0e7b82 */ /* 0x001e220000000a00 */
[----:B-----5:R-:W2:Y:S07]  /*0590*/  LDG.E R22, desc[UR10][R22.64] ;  /* 0x0000000a16167981 */ /* 0x020eae000c1e1900 */
[----:B------:R-:W3:Y:S01]  /*05a0*/  LDC.64 R16, c[0x4][0x30] ;  /* 0x01000c00ff107b82 */ /* 0x000ee20000000a00 */
[----:B------:R5:W2:Y:S04]  /*05b0*/  LDG.E R20, desc[UR10][R20.64] ;  /* 0x0000000a14147981 */ /* 0x000aa8000c1e1900 */
[----:B-1----:R1:W2:Y:S04]  /*05c0*/  LDG.E R18, desc[UR10][R18.64] ;  /* 0x0000000a12127981 */ /* 0x0022a8000c1e1900 */
[----:B-----5:R-:W-:Y:S04]  /*05d0*/  LDS R21, [R4] ;  /* 0x0000000004157984 */ /* 0x020fe80000000800 */
[----:B0-----:R0:W5:Y:S04]  /*05e0*/  LDG.E R14, desc[UR10][R14.64] ;  /* 0x0000000a0e0e7981 */ /* 0x001168000c1e1900 */
[----:B-1----:R-:W-:Y:S04]  /*05f0*/  LDS R19, [R7] ;  /* 0x0000000007137984 */ /* 0x002fe80000000800 */
[----:B---3--:R-:W3:Y:S04]  /*0600*/  LDG.E R16, desc[UR10][R16.64] ;  /* 0x0000000a10107981 */ /* 0x008ee8000c1e1900 */
[----:B0-----:R-:W0:Y:S01]  /*0610*/  LDS R15, [R5] ;  /* 0x00000000050f7984 */ /* 0x001e220000000800 */
[----:B----4-:R-:W-:-:S03]  /*0620*/  FMUL R28, R28, R29 ;  /* 0x0000001d1c1c7220 */ /* 0x010fc60000400000 */
[----:B------:R-:W1:Y:S01]  /*0630*/  LDS R29, [R5+-0x80] ;  /* 0xffff8000051d7984 */ /* 0x000e620000000800 */
[----:B0-----:R-:W-:-:S03]  /*0640*/  FFMA R23, R26, R15, R28 ;  /* 0x0000000f1a177223 */ /* 0x001fc6000000001c */
[----:B------:R-:W0:Y:S01]  /*0650*/  LDS R26, [R5+0x80] ;  /* 0x00008000051a7984 */ /* 0x000e220000000800 */
[----:B--2---:R-:W-:-:S04]  /*0660*/  FFMA R23, R22, R27, R23 ;  /* 0x0000001b16177223 */ /* 0x004fc80000000017 */
[----:B-1----:R-:W-:-:S04]  /*0670*/  FFMA R23, R20, R29, R23 ;  /* 0x0000001d14177223 */ /* 0x002fc80000000017 */
[----:B0-----:R-:W-:-:S04]  /*0680*/  FFMA R23, R18, R26, R23 ;  /* 0x0000001a12177223 */ /* 0x001fc80000000017 */
[----:B-----5:R-:W-:Y:S01]  /*0690*/  FFMA R21, R14, R21, R23 ;  /* 0x000000150e157223 */ /* 0x020fe20000000017 */
[----:B------:R-:W-:-:S04]  /*06a0*/  IMAD.WIDE.U32 R14, R25, 0x4, R12 ;  /* 0x00000004190e7825 */ /* 0x000fc800078e000c */
[----:B---3--:R-:W-:-:S05]  /*06b0*/  FFMA R19, R16, R19, R21 ;  /* 0x0000001310137223 */ /* 0x008fca0000000015 */
[----:B------:R1:W-:Y:S02]  /*06c0*/  STG.E desc[UR10][R14.64], R19 ;  /* 0x000000130e007986 */ /* 0x0003e4000c10190a */
.L_x_1:
[----:B------:R-:W-:Y:S05]  /*06d0*/  BSYNC.RECONVERGENT B0 ;  /* 0x0000000000007941 */ /* 0x000fea0003800200 */
.L_x_0:
[----:B------:R-:W-:Y:S01]  /*06e0*/  BAR.SYNC.DEFER_BLOCKING 0x0 ;  /* 0x0000000000007b1d */ /* 0x000fe20000010000 */
[----:B------:R-:W-:Y:S01]  /*06f0*/  UIADD3 UR6, UPT, UPT, UR4, 0x1, URZ ;  /* 0x0000000104067890 */ /* 0x000fe2000fffe0ff */
[----:B------:R-:W-:-:S04]  /*0700*/  ISETP.GE.U32.AND P0, PT, R0, UR7, PT ;  /* 0x0000000700007c0c */ /* 0x000fc8000bf06070 */
[----:B------:R-:W-:Y:S01]  /*0710*/  BSSY.RECONVERGENT B0, `(.L_x_2) ;  /* 0x000000b000007945 */ /* 0x000fe20003800200 */
[----:B------:R-:W-:-:S04]  /*0720*/  ISETP.LE.U32.OR P2, PT, R3, UR6, P0 ;  /* 0x0000000603007c0c */ /* 0x000fc80008743470 */
[----:B------:R-:W-:Y:S01]  /*0730*/  ISETP.GE.U32.OR P2, PT, R2, UR7, P2 ;  /* 0x0000000702007c0c */ /* 0x000fe20009746470 */
[----:B-1----:R-:W1:Y:S04]  /*0740*/  LDS R15, [R5] ;  /* 0x00000000050f7984 */ /* 0x002e680000000800 */
[----:B-1----:R-:W-:Y:S04]  /*0750*/  STS [R4], R15 ;  /* 0x0000000f04007388 */ /* 0x002fe80000000800 */
[----:B0-----:R-:W0:Y:S04]  /*0760*/  LDS R14, [R7] ;  /* 0x00000000070e7984 */ /* 0x001e280000000800 */
[----:B0-----:R0:W-:Y:S01]  /*0770*/  STS [R5], R14 ;  /* 0x0000000e05007388 */ /* 0x0011e20000000800 */
[----:B------:R-:W-:Y:S05]  /*0780*/  @P2 BRA `(.L_x_3) ;  /* 0x00000000000c2947 */ /* 0x000fea0003800000 */
[----:B0-----:R-:W-:-:S06]  /*0790*/  IMAD.WIDE.U32 R14, R8, 0x4, R10 ;  /* 0x00000004080e7825 */ /* 0x001fcc00078e000a */
[----:B------:R-:W3:Y:S04]  /*07a0*/  LDG.E R14, desc[UR10][R14.64] ;  /* 0x0000000a0e0e7981 */ /* 0x000ee8000c1e1900 */
[----:B---3--:R1:W-:Y:S02]  /*07b0*/  STS [R7], R14 ;  /* 0x0000000e07007388 */ /* 0x0083e40000000800 */
.L_x_3:
[----:B------:R-:W-:Y:S05]  /*07c0*/  BSYNC.RECONVERGENT B0 ;  /* 0x0000000000007941 */ /* 0x000fea0003800200 */
.L_x_2:
[----:B------:R-:W-:Y:S01]  /*07d0*/  BAR.SYNC.DEFER_BLOCKING 0x0 ;  /* 0x0000000000007b1d */ /* 0x000fe20000010000 */
[----:B------:R-:W-:-:S04]  /*07e0*/  ISETP.LE.U32.OR P2, PT, R3, UR6, !P1 ;  /* 0x0000000603007c0c */ /* 0x000fc8000cf43470 */
[----:B------:R-:W-:Y:S01]  /*07f0*/  ISETP.LT.U32.OR P2, PT, R6, -0x1e, P2 ;  /* 0xffffffe20600780c */ /* 0x000fe20001741470 */
[----:B------:R-:W-:-:S12]  /*0800*/  BSSY.RECONVERGENT B0, `(.L_x_4) ;  /* 0x0000020000007945 */ /* 0x000fd80003800200 */
[----:B------:R-:W-:Y:S05]  /*0810*/  @P2 BRA `(.L_x_5) ;  /* 0x0000000000782947 */ /* 0x000fea0003800000 */
[----:B------:R-:W3:Y:S08]  /*0820*/  LDC.64 R28, c[0x4][0x8] ;  /* 0x01000200ff1c7b82 */ /* 0x000ef00000000a00 */
[----:B------:R-:W4:Y:S01]  /*0830*/  LDC.64 R26, c[0x4][RZ] ;  /* 0x01000000ff1a7b82 */ /* 0x000f220000000a00 */
[----:B---3--:R3:W5:Y:S07]  /*0840*/  LDG.E R28, desc[UR10][R28.64] ;  /* 0x0000000a1c1c7981 */ /* 0x00876e000c1e1900 */
[----:B------:R-:W0:Y:S01]  /*0850*/  LDC.64 R20, c[0x4][0x10] ;  /* 0x01000400ff147b82 */ /* 0x000e220000000a00 */
[----:B----4-:R4:W5:Y:S07]  /*0860*/  LDG.E R26, desc[UR10][R26.64] ;  /* 0x0000000a1a1a7981 */ /* 0x01096e000c1e1900 */
[----:B--2---:R-:W2:Y:S01]  /*0870*/  LDC.64 R18, c[0x4][0x18] ;  /* 0x01000600ff127b82 */ /* 0x004ea20000000a00 */
[----:B---3--:R-:W5:Y:S07]  /*0880*/  LDS R29, [R5+-0x4] ;  /* 0xfffffc00051d7984 */ /* 0x008f6e0000000800 */
[----:B01----:R-:W0:Y:S01]  /*0890*/  LDC.64 R14, c[0x4][0x20] ;  /* 0x01000800ff0e7b82 */ /* 0x003e220000000a00 */
[----:B----4-:R-:W-:Y:S07]  /*08a0*/  LDS R27, [R5+0x4] ;  /* 0x00000400051b7984 */ /* 0x010fee0000000800 */
[----:B------:R-:W1:Y:S01]  /*08b0*/  LDC.64 R16, c[0x4][0x28] ;  /* 0x01000a00ff107b82 */ /* 0x000e620000000a00 */
[----:B------:R-:W3:Y:S07]  /*08c0*/  LDG.E R20, desc[UR10][R20.64] ;  /* 0x0000000a14147981 */ /* 0x000eee000c1e1900 */
[----:B------:R-:W4:Y:S01]  /*08d0*/  LDC.64 R22, c[0x4][0x30] ;  /* 0x01000c00ff167b82 */ /* 0x000f220000000a00 */
[----:B--2---:R2:W3:Y:S04]  /*08e0*/  LDG.E R18, desc[UR10][R18.64] ;  /* 0x0000000a12127981 */ /* 0x0044e8000c1e1900 */
[----:B0-----:R0:W3:Y:S04]  /*08f0*/  LDG.E R14, desc[UR10][R14.64] ;  /* 0x0000000a0e0e7981 */ /* 0x0010e8000c1e1900 */
[----:B--2---:R-:W-:Y:S04]  /*0900*/  LDS R19, [R7] ;  /* 0x0000000007137984 */ /* 0x004fe80000000800 */
[----:B-1----:R-:W2:Y:S04]  /*0910*/  LDG.E R16, desc[UR10][R16.64] ;  /* 0x0000000a10107981 */ /* 0x002ea8000c1e1900 */
[----:B0-----:R-:W0:Y:S04]  /*0920*/  LDS R15, [R5] ;  /* 0x00000000050f7984 */ /* 0x001e280000000800 */
[----:B----4-:R-:W4:Y:S01]  /*0930*/  LDG.E R22, desc[UR10][R22.64] ;  /* 0x0000000a16167981 */ /* 0x010f22000c1e1900 */
[----:B-----5:R-:W-:-:S03]  /*0940*/  FMUL R28, R28, R29 ;  /* 0x0000001d1c1c7220 */ /* 0x020fc60000400000 */
[----:B------:R-:W1:Y:S01]  /*0950*/  LDS R29, [R5+-0x80] ;  /* 0xffff8000051d7984 */ /* 0x000e620000000800 */
[----:B0-----:R-:W-:-:S03]  /*0960*/  FFMA R21, R26, R15, R28 ;  /* 0x0000000f1a157223 */ /* 0x001fc6000000001c */
[----:B------:R-:W0:Y:S04]  /*0970*/  LDS R26, [R5+0x80] ;  /* 0x00008000051a7984 */ /* 0x000e280000000800 */
[----:B------:R-:W2:Y:S01]  /*0980*/  LDS R28, [R4] ;  /* 0x00000000041c7984 */ /* 0x000ea20000000800 */
[----:B---3--:R-:W-:-:S04]  /*0990*/  FFMA R21, R20, R27, R21 ;  /* 0x0000001b14157223 */ /* 0x008fc80000000015 */
[----:B-1----:R-:W-:-:S04]  /*09a0*/  FFMA R21, R18, R29, R21 ;  /* 0x0000001d12157223 */ /* 0x002fc80000000015 */
[----:B0-----:R-:W-:Y:S01]  /*09b0*/  FFMA R21, R14, R26, R21 ;  /* 0x0000001a0e157223 */ /* 0x001fe20000000015 */
[----:B------:R-:W-:-:S04]  /*09c0*/  IMAD.WIDE.U32 R14, R9, 0x4, R12 ;  /* 0x00000004090e7825 */ /* 0x000fc800078e000c */
[----:B--2---:R-:W-:-:S04]  /*09d0*/  FFMA R21, R16, R28, R21 ;  /* 0x0000001c10157223 */ /* 0x004fc80000000015 */
[----:B----4-:R-:W-:-:S05]  /*09e0*/  FFMA R19, R22, R19, R21 ;  /* 0x0000001316137223 */ /* 0x010fca0000000015 */
[----:B------:R3:W-:Y:S02]  /*09f0*/  STG.E desc[UR10][R14.64], R19 ;  /* 0x000000130e007986 */ /* 0x0007e4000c10190a */
.L_x_5:
[----:B------:R-:W-:Y:S05]  /*0a00*/  BSYNC.RECONVERGENT B0 ;  /* 0x0000000000007941 */ /* 0x000fea0003800200 */
.L_x_4:
[----:B------:R-:W-:Y:S01]  /*0a10*/  BAR.SYNC.DEFER_BLOCKING 0x0 ;  /* 0x0000000000007b1d */ /* 0x000fe20000010000 */
[----:B------:R-:W-:Y:S01]  /*0a20*/  UIADD3 UR5, UPT, UPT, UR5, 0x2, URZ ;  /* 0x0000000205057890 */ /* 0x000fe2000fffe0ff */
[C---:B------:R-:W-:Y:S01]  /*0a30*/  LEA R8, R24.reuse, R8, 0x1 ;  /* 0x0000000818087211 */ /* 0x040fe200078e08ff */
[----:B------:R-:W-:Y:S01]  /*0a40*/  UIADD3 UR4, UPT, UPT, UR4, 0x2, URZ ;  /* 0x0000000204047890 */ /* 0x000fe2000fffe0ff */
[C---:B------:R-:W-:Y:S01]  /*0a50*/  LEA R9, R24.reuse, R9, 0x1 ;  /* 0x0000000918097211 */ /* 0x040fe200078e08ff */
[----:B------:R-:W-:Y:S01]  /*0a60*/  UISETP.NE.AND UP0, UPT, UR5, 0x20, UPT ;  /* 0x000000200500788c */ /* 0x000fe2000bf05270 */
[----:B------:R-:W-:Y:S01]  /*0a70*/  LEA R25, R24, R25, 0x1 ;  /* 0x0000001918197211 */ /* 0x000fe200078e08ff */
[----:B---3--:R-:W3:Y:S04]  /*0a80*/  LDS R15, [R5] ;  /* 0x00000000050f7984 */ /* 0x008ee80000000800 */
[----:B---3--:R-:W-:Y:S04]  /*0a90*/  STS [R4], R15 ;  /* 0x0000000f04007388 */ /* 0x008fe80000000800 */
[----:B01----:R-:W0:Y:S04]  /*0aa0*/  LDS R14, [R7] ;  /* 0x00000000070e7984 */ /* 0x003e280000000800 */
[----:B0-----:R0:W-:Y:S01]  /*0ab0*/  STS [R5], R14 ;  /* 0x0000000e05007388 */ /* 0x0011e20000000800 */
[----:B------:R-:W-:Y:S05]  /*0ac0*/  BRA.U UP0, `(.L_x_6) ;  /* 0xfffffff9005c7547 */ /* 0x000fea000b83ffff */
[----:B------:R-:W-:Y:S05]  /*0ad0*/  EXIT ;  /* 0x000000000000794d */ /* 0x000fea0003800000 */
.L_x_7:
[----:B------:R-:W-:-:S00]  /*0ae0*/  BRA `(.L_x_7) ;  /* 0xfffffffc00fc7947 */ /* 0x000fc0000383ffff */
[----:B------:R-:W-:-:S00]  /*0af0*/  NOP ;  /* 0x0000000000007918 */ /* 0x000fc00000000000 */
        /* <DEDUP_REMOVED lines=8> */
.L_x_11:


//--------------------- .text._Z35stencil_3d_nonsqr_tiled_smem_kernelPfS_j --------------------------
	.section	.text._Z35stencil_3d_nonsqr_tiled_smem_kernelPfS_j,"ax",@progbits
	.align	128
        .global         _Z35stencil_3d_nonsqr_tiled_smem_kernelPfS_j
        .type           _Z35stencil_3d_nonsqr_tiled_smem_kernelPfS_j,@function
        .size           _Z35stencil_3d_nonsqr_tiled_smem_kernelPfS_j,(.L_x_12 - _Z35stencil_3d_nonsqr_tiled_smem_kernelPfS_j)
        .other          _Z35stencil_3d_nonsqr_tiled_smem_kernelPfS_j,@"STO_CUDA_ENTRY STV_DEFAULT"
_Z35stencil_3d_nonsqr_tiled_smem_kernelPfS_j:
.text._Z35stencil_3d_nonsqr_tiled_smem_kernelPfS_j:
[----:B------:R-:W-:Y:S01]  /*0000*/  LDC R1, c[0x0][0x37c] ;  /* 0x0000df00ff017b82 */ /* 0x000fe20000000800 */
[----:B------:R-:W0:Y:S01]  /*0010*/  S2R R3, SR_CTAID.X ;  /* 0x0000000000037919 */ /* 0x000e220000002500 */
[----:B------:R-:W1:Y:S01]  /*0020*/  LDCU UR7, c[0x0][0x390] ;  /* 0x00007200ff0777ac */ /* 0x000e620008000800 */
[----:B------:R-:W0:Y:S01]  /*0030*/  S2R R8, SR_TID.X ;  /* 0x0000000000087919 */ /* 0x000e220000002100 */
[----:B------:R-:W2:Y:S01]  /*0040*/  LDCU.64 UR8, c[0x0][0x358] ;  /* 0x00006b00ff0877ac */ /* 0x000ea20008000a00 */
[----:B------:R-:W3:Y:S01]  /*0050*/  S2R R0, SR_CTAID.Y ;  /* 0x0000000000007919 */ /* 0x000ee20000002600 */
[----:B------:R-:W3:Y:S01]  /*0060*/  S2R R11, SR_TID.Y ;  /* 0x00000000000b7919 */ /* 0x000ee20000002200 */
[----:B------:R-:W4:Y:S01]  /*0070*/  S2R R5, SR_CTAID.Z ;  /* 0x0000000000057919 */ /* 0x000f220000002700 */
[----:B------:R-:W4:Y:S01]  /*0080*/  S2R R4, SR_TID.Z ;  /* 0x0000000000047919 */ /* 0x000f220000002300 */
[----:B0-----:R-:W-:Y:S01]  /*0090*/  IMAD R3, R3, 0x1e, R8 ;  /* 0x0000001e03037824 */ /* 0x001fe200078e0208 */
[----:B---3--:R-:W-:-:S02]  /*00a0*/  LEA R0, R0, R11, 0x1 ;  /* 0x0000000b00007211 */ /* 0x008fc400078e08ff */
[----:B----4-:R-:W-:-:S04]  /*00b0*/  LEA R5, R5, R4, 0x1 ;  /* 0x0000000405057211 */ /* 0x010fc800078e08ff */
[----:B------:R-:W-:-:S04]  /*00c0*/  VIMNMX3.U32 R2, R5, R0, R3, !PT ;  /* 0x000000000502720f */ /* 0x000fc80007800003 */
[----:B-1----:R-:W-:-:S13]  /*00d0*/  ISETP.GE.U32.AND P1, PT, R2, UR7, PT ;  /* 0x0000000702007c0c */ /* 0x002fda000bf26070 */
[----:B------:R-:W0:Y:S01]  /*00e0*/  @!P1 LDC.64 R6, c[0x0][0x380] ;  /* 0x0000e000ff069b82 */ /* 0x000e220000000a00 */
[----:B------:R-:W-:-:S04]  /*00f0*/  @!P1 IMAD R2, R5, UR7, R0 ;  /* 0x0000000705029c24 */ /* 0x000fc8000f8e0200 */
[----:B------:R-:W-:-:S04]  /*0100*/  @!P1 IMAD R9, R2, UR7, R3 ;  /* 0x0000000702099c24 */ /* 0x000fc8000f8e0203 */
[----:B0-----:R-:W-:-:S06]  /*0110*/  @!P1 IMAD.WIDE.U32 R6, R9, 0x4, R6 ;  /* 0x0000000409069825 */ /* 0x001fcc00078e0006 */
[----:B--2---:R-:W2:Y:S01]  /*0120*/  @!P1 LDG.E R7, desc[UR8][R6.64] ;  /* 0x0000000806079981 */ /* 0x004ea2000c1e1900 */
[----:B------:R-:W0:Y:S01]  /*0130*/  S2UR UR5, SR_CgaCtaId ;  /* 0x00000000000579c3 */ /* 0x000e220000008800 */
[----:B------:R-:W-:Y:S01]  /*0140*/  UMOV UR4, 0x400 ;  /* 0x0000040000047882 */ /* 0x000fe20000000000 */
[----:B------:R-:W-:Y:S01]  /*0150*/  ISETP.NE.AND P0, PT, R0, RZ, PT ;  /* 0x000000ff0000720c */ /* 0x000fe20003f05270 */
[----:B------:R-:W-:-:S03]  /*0160*/  UIADD3 UR6, UPT, UPT, UR7, -0x1, URZ ;  /* 0xffffffff07067890 */ /* 0x000fc6000fffe0ff */
[----:B------:R-:W-:-:S04]  /*0170*/  ISETP.EQ.OR P0, PT, R5, RZ, !P0 ;  /* 0x000000ff0500720c */ /* 0x000fc80004702670 */
[----:B------:R-:W-:-:S04]  /*0180*/  ISETP.GE.U32.OR P0, PT, R5, UR6, P0 ;  /* 0x0000000605007c0c */ /* 0x000fc80008706470 */
[----:B------:R-:W-:-:S04]  /*0190*/  ISETP.GE.U32.OR P0, PT, R0, UR6, P0 ;  /* 0x0000000600007c0c */ /* 0x000fc80008706470 */
[----:B------:R-:W-:-:S04]  /*01a0*/  ISETP.EQ.OR P0, PT, R3, RZ, P0 ;  /* 0x000000ff0300720c */ /* 0x000fc80000702670 */
[----:B------:R-:W-:Y:S01]  /*01b0*/  ISETP.GE.U32.OR P0, PT, R3, UR6, P0 ;  /* 0x0000000603007c0c */ /* 0x000fe20008706470 */
[----:B0-----:R-:W-:-:S06]  /*01c0*/  ULEA UR4, UR5, UR4, 0x18 ;  /* 0x0000000405047291 */ /* 0x001fcc000f8ec0ff */
[----:B------:R-:W-:-:S05]  /*01d0*/  LEA R2, R4, UR4, 0x9 ;  /* 0x0000000404027c11 */ /* 0x000fca000f8e48ff */
[----:B------:R-:W-:-:S05]  /*01e0*/  IMAD R2, R11, 0x80, R2 ;  /* 0x000000800b027824 */ /* 0x000fca00078e0202 */
[----:B------:R-:W-:-:S05]  /*01f0*/  LEA R2, R8, R2, 0x2 ;  /* 0x0000000208027211 */ /* 0x000fca00078e10ff */
[----:B--2---:R0:W-:Y:S01]  /*0200*/  @!P1 STS [R2], R7 ;  /* 0x0000000702009388 */ /* 0x0041e20000000800 */
[----:B------:R-:W-:Y:S06]  /*0210*/  BAR.SYNC.DEFER_BLOCKING 0x0 ;  /* 0x0000000000007b1d */ /* 0x000fec0000010000 */
[----:B------:R-:W-:Y:S05]  /*0220*/  @P0 EXIT ;  /* 0x000000000000094d */ /* 0x000fea0003800000 */
[----:B------:R-:W-:Y:S01]  /*0230*/  VIADD R4, R4, 0xffffffff ;  /* 0xffffffff04047836 */ /* 0x000fe20000000000 */
[----:B0-----:R-:W-:Y:S02]  /*0240*/  IADD3 R7, PT, PT, R11, -0x1, RZ ;  /* 0xffffffff0b077810 */ /* 0x001fe40007ffe0ff */
[----:B------:R-:W-:Y:S02]  /*0250*/  IADD3 R6, PT, PT, R8, -0x1, RZ ;  /* 0xffffffff08067810 */ /* 0x000fe40007ffe0ff */
[----:B------:R-:W-:-:S04]  /*0260*/  LOP3.LUT R4, R4, R7, RZ, 0xfc, !PT ;  /* 0x0000000704047212 */ /* 0x000fc800078efcff */
[----:B------:R-:W-:-:S04]  /*0270*/  ISETP.GT.U32.AND P0, PT, R4, 0x1, PT ;  /* 0x000000010400780c */ /* 0x000fc80003f04070 */
[----:B------:R-:W-:-:S13]  /*0280*/  ISETP.GT.U32.OR P0, PT, R6, 0x1d, P0 ;  /* 0x0000001d0600780c */ /* 0x000fda0000704470 */
[----:B------:R-:W-:Y:S05]  /*0290*/  @P0 EXIT ;  /* 0x000000000000094d */ /* 0x000fea0003800000 */
[----:B------:R-:W0:Y:S01]  /*02a0*/  LDC.64 R16, c[0x4][0x8] ;  /* 0x01000200ff107b82 */ /* 0x000e220000000a00 */
[----:B------:R-:W1:Y:S04]  /*02b0*/  LDS R25, [R2+-0x4] ;  /* 0xfffffc0002197984 */ /* 0x000e680000000800 */
[----:B------:R-:W2:Y:S03]  /*02c0*/  LDS R23, [R2] ;  /* 0x0000000002177984 */ /* 0x000ea60000000800 */
[----:B------:R-:W3:Y:S01]  /*02d0*/  LDC.64 R10, c[0x4][RZ] ;  /* 0x01000000ff0a7b82 */ /* 0x000ee20000000a00 */
[----:B------:R-:W4:Y:S04]  /*02e0*/  LDS R22, [R2+0x4] ;  /* 0x0000040002167984 */ /* 0x000f280000000800 */
[----:B------:R-:W-:Y:S03]  /*02f0*/  LDS R24, [R2+-0x200] ;  /* 0xfffe000002187984 */ /* 0x000fe60000000800 */
[----:B------:R-:W5:Y:S08]  /*0300*/  LDC.64 R18, c[0x4][0x10] ;  /* 0x01000400ff127b82 */ /* 0x000f700000000a00 */
[----:B------:R-:W1:Y:S01]  /*0310*/  LDC.64 R20, c[0x4][0x18] ;  /* 0x01000600ff147b82 */ /* 0x000e620000000a00 */
[----:B0-----:R0:W2:Y:S07]  /*0320*/  LDG.E R4, desc[UR8][R16.64] ;  /* 0x0000000810047981 */ /* 0x0010ae000c1e1900 */
[----:B------:R-:W4:Y:S01]  /*0330*/  LDC.64 R8, c[0x4][0x20] ;  /* 0x01000800ff087b82 */ /* 0x000f220000000a00 */
[----:B---3--:R-:W3:Y:S04]  /*0340*/  LDG.E R14, desc[UR8][R10.64] ;  /* 0x000000080a0e7981 */ /* 0x008ee8000c1e1900 */
[----:B0-----:R-:W0:Y:S03]  /*0350*/  LDS R16, [R2+-0x80] ;  /* 0xffff800002107984 */ /* 0x001e260000000800 */
[----:B------:R-:W0:Y:S01]  /*0360*/  LDC.64 R6, c[0x4][0x28] ;  /* 0x01000a00ff067b82 */ /* 0x000e220000000a00 */
[----:B-----5:R5:W3:Y:S04]  /*0370*/  LDG.E R15, desc[UR8][R18.64] ;  /* 0x00000008120f7981 */ /* 0x020ae8000c1e1900 */
[----:B------:R-:W3:Y:S03]  /*0380*/  LDS R17, [R2+0x80] ;  /* 0x0000800002117984 */ /* 0x000ee60000000800 */
[----:B------:R-:W0:Y:S01]  /*0390*/  LDC.64 R12, c[0x4][0x30] ;  /* 0x01000c00ff0c7b82 */ /* 0x000e220000000a00 */
[----:B-1----:R-:W3:Y:S04]  /*03a0*/  LDG.E R21, desc[UR8][R20.64] ;  /* 0x0000000814157981 */ /* 0x002ee8000c1e1900 */
[----:B-----5:R-:W1:Y:S03]  /*03b0*/  LDS R18, [R2+0x200] ;  /* 0x0002000002127984 */ /* 0x020e660000000800 */
[----:B------:R-:W5:Y:S01]  /*03c0*/  LDC.64 R10, c[0x0][0x388] ;  /* 0x0000e200ff0a7b82 */ /* 0x000f620000000a00 */
[----:B----4-:R-:W4:Y:S04]  /*03d0*/  LDG.E R9, desc[UR8][R8.64] ;  /* 0x0000000808097981 */ /* 0x010f28000c1e1900 */
[----:B0-----:R-:W4:Y:S04]  /*03e0*/  LDG.E R6, desc[UR8][R6.64] ;  /* 0x0000000806067981 */ /* 0x001f28000c1e1900 */
[----:B------:R-:W1:Y:S01]  /*03f0*/  LDG.E R12, desc[UR8][R12.64] ;  /* 0x000000080c0c7981 */ /* 0x000e62000c1e1900 */
[----:B------:R-:W-:-:S04]  /*0400*/  IMAD R0, R5, UR7, R0 ;  /* 0x0000000705007c24 */ /* 0x000fc8000f8e0200 */
[----:B------:R-:W-:-:S04]  /*0410*/  IMAD R3, R0, UR7, R3 ;  /* 0x0000000700037c24 */ /* 0x000fc8000f8e0203 */
[----:B-----5:R-:W-:-:S04]  /*0420*/  IMAD.WIDE.U32 R10, R3, 0x4, R10 ;  /* 0x00000004030a7825 */ /* 0x020fc800078e000a */
[----:B--2---:R-:W-:-:S04]  /*0430*/  FMUL R25, R4, R25 ;  /* 0x0000001904197220 */ /* 0x004fc80000400000 */
[----:B---3--:R-:W-:-:S04]  /*0440*/  FFMA R14, R14, R23, R25 ;  /* 0x000000170e0e7223 */ /* 0x008fc80000000019 */
[----:B------:R-:W-:-:S04]  /*0450*/  FFMA R14, R15, R22, R14 ;  /* 0x000000160f0e7223 */ /* 0x000fc8000000000e */
[----:B------:R-:W-:-:S04]  /*0460*/  FFMA R14, R21, R16, R14 ;  /* 0x00000010150e7223 */ /* 0x000fc8000000000e */
[----:B----4-:R-:W-:-:S04]  /*0470*/  FFMA R9, R9, R17, R14 ;  /* 0x0000001109097223 */ /* 0x010fc8000000000e */
[----:B------:R-:W-:-:S04]  /*0480*/  FFMA R9, R6, R24, R9 ;  /* 0x0000001806097223 */ /* 0x000fc80000000009 */
[----:B-1----:R-:W-:-:S05]  /*0490*/  FFMA R9, R12, R18, R9 ;  /* 0x000000120c097223 */ /* 0x002fca0000000009 */
[----:B------:R-:W-:Y:S01]  /*04a0*/  STG.E desc[UR8][R10.64], R9 ;  /* 0x000000090a007986 */ /* 0x000fe2000c101908 */
[----:B------:R-:W-:Y:S05]  /*04b0*/  EXIT ;  /* 0x000000000000794d */ /* 0x000fea0003800000 */
.L_x_8:
        /* <DEDUP_REMOVED lines=12> */
.L_x_12:


//--------------------- .text._Z28stencil_3d_tiled_smem_kernelPfS_j --------------------------
	.section	.text._Z28stencil_3d_tiled_smem_kernelPfS_j,"ax",@progbits
	.align	128
        .global         _Z28stencil_3d_tiled_smem_kernelPfS_j
        .type           _Z28stencil_3d_tiled_smem_kernelPfS_j,@function
        .size           _Z28stencil_3d_tiled_smem_kernelPfS_j,(.L_x_13 - _Z28stencil_3d_tiled_smem_kernelPfS_j)
        .other          _Z28stencil_3d_tiled_smem_kernelPfS_j,@"STO_CUDA_ENTRY STV_DEFAULT"
_Z28stencil_3d_tiled_smem_kernelPfS_j:
.text._Z28stencil_3d_tiled_smem_kernelPfS_j:
[----:B------:R-:W-:Y:S01]  /*0000*/  LDC R1, c[0x0][0x37c] ;  /* 0x0000df00ff017b82 */ /* 0x000fe20000000800 */
[----:B------:R-:W0:Y:S01]  /*0010*/  S2R R0, SR_CTAID.Y ;  /* 0x0000000000007919 */ /* 0x000e220000002600 */
[----:B------:R-:W1:Y:S01]  /*0020*/  LDCU UR7, c[0x0][0x390] ;  /* 0x00007200ff0777ac */ /* 0x000e620008000800 */
[----:B------:R-:W0:Y:S01]  /*0030*/  S2R R9, SR_TID.Y ;  /* 0x0000000000097919 */ /* 0x000e220000002200 */
[----:B------:R-:W2:Y:S01]  /*0040*/  LDCU.64 UR8, c[0x0][0x358] ;  /* 0x00006b00ff0877ac */ /* 0x000ea20008000a00 */
[----:B------:R-:W3:Y:S01]  /*0050*/  S2R R3, SR_CTAID.Z ;  /* 0x0000000000037919 */ /* 0x000ee20000002700 */
[----:B------:R-:W3:Y:S01]  /*0060*/  S2R R8, SR_TID.Z ;  /* 0x0000000000087919 */ /* 0x000ee20000002300 */
[----:B------:R-:W4:Y:S01]  /*0070*/  S2R R2, SR_CTAID.X ;  /* 0x0000000000027919 */ /* 0x000f220000002500 */
[----:B------:R-:W4:Y:S01]  /*0080*/  S2R R11, SR_TID.X ;  /* 0x00000000000b7919 */ /* 0x000f220000002100 */
[----:B0-----:R-:W-:Y:S02]  /*0090*/  IMAD R0, R0, 0x6, R9 ;  /* 0x0000000600007824 */ /* 0x001fe400078e0209 */
[----:B---3--:R-:W-:-:S02]  /*00a0*/  IMAD R3, R3, 0x6, R8 ;  /* 0x0000000603037824 */ /* 0x008fc400078e0208 */
[----:B----4-:R-:W-:-:S05]  /*00b0*/  IMAD R2, R2, 0x6, R11 ;  /* 0x0000000602027824 */ /* 0x010fca00078e020b */
[----:B------:R-:W-:-:S04]  /*00c0*/  VIMNMX3.U32 R4, R3, R0, R2, !PT ;  /* 0x000000000304720f */ /* 0x000fc80007800002 */
[----:B-1----:R-:W-:-:S13]  /*00d0*/  ISETP.GE.U32.AND P1, PT, R4, UR7, PT ;  /* 0x0000000704007c0c */ /* 0x002fda000bf26070 */
[----:B------:R-:W0:Y:S01]  /*00e0*/  @!P1 LDC.64 R4, c[0x0][0x380] ;  /* 0x0000e000ff049b82 */ /* 0x000e220000000a00 */
[----:B------:R-:W-:-:S04]  /*00f0*/  @!P1 IMAD R7, R3, UR7, R0 ;  /* 0x0000000703079c24 */ /* 0x000fc8000f8e0200 */
[----:B------:R-:W-:-:S04]  /*0100*/  @!P1 IMAD R7, R7, UR7, R2 ;  /* 0x0000000707079c24 */ /* 0x000fc8000f8e0202 */
[----:B0-----:R-:W-:-:S06]  /*0110*/  @!P1 IMAD.WIDE.U32 R4, R7, 0x4, R4 ;  /* 0x0000000407049825 */ /* 0x001fcc00078e0004 */
[----:B--2---:R0:W2:Y:S01]  /*0120*/  @!P1 LDG.E R5, desc[UR8][R4.64] ;  /* 0x0000000804059981 */ /* 0x0040a2000c1e1900 */
[----:B------:R-:W1:Y:S01]  /*0130*/  S2UR UR5, SR_CgaCtaId ;  /* 0x00000000000579c3 */ /* 0x000e620000008800 */
        /* <DEDUP_REMOVED lines=8> */
[----:B-1----:R-:W-:-:S06]  /*01c0*/  ULEA UR4, UR5, UR4, 0x18 ;  /* 0x0000000405047291 */ /* 0x002fcc000f8ec0ff */
[----:B------:R-:W-:-:S04]  /*01d0*/  LEA R6, R8, UR4, 0x8 ;  /* 0x0000000408067c11 */ /* 0x000fc8000f8e40ff */
[----:B0-----:R-:W-:-:S04]  /*01e0*/  LEA R4, R9, R6, 0x5 ;  /* 0x0000000609047211 */ /* 0x001fc800078e28ff */
[----:B------:R-:W-:-:S05]  /*01f0*/  LEA R4, R11, R4, 0x2 ;  /* 0x000000040b047211 */ /* 0x000fca00078e10ff */
[----:B--2---:R0:W-:Y:S01]  /*0200*/  @!P1 STS [R4], R5 ;  /* 0x0000000504009388 */ /* 0x0041e20000000800 */
[----:B------:R-:W-:Y:S06]  /*0210*/  BAR.SYNC.DEFER_BLOCKING 0x0 ;  /* 0x0000000000007b1d */ /* 0x000fec0000010000 */
[----:B------:R-:W-:Y:S05]  /*0220*/  @P0 EXIT ;  /* 0x000000000000094d */ /* 0x000fea0003800000 */
[----:B0-----:R-:W-:-:S04]  /*0230*/  IADD3 R5, PT, PT, R9, -0x1, RZ ;  /* 0xffffffff09057810 */ /* 0x001fc80007ffe0ff */
[----:B------:R-:W-:-:S04]  /*0240*/  VIADDMNMX.U32 R5, R8, 0xffffffff, R5, !PT ;  /* 0xffffffff08057846 */ /* 0x000fc80007800005 */
[----:B------:R-:W-:-:S04]  /*0250*/  VIADDMNMX.U32 R5, R11, 0xffffffff, R5, !PT ;  /* 0xffffffff0b057846 */ /* 0x000fc80007800005 */
[----:B------:R-:W-:-:S13]  /*0260*/  ISETP.GT.U32.AND P0, PT, R5, 0x5, PT ;  /* 0x000000050500780c */ /* 0x000fda0003f04070 */
        /* <DEDUP_REMOVED lines=35> */
.L_x_9:
        /* <DEDUP_REMOVED lines=14> */
.L_x_13:


//--------------------- .text._Z23stencil_3d_basic_kernelPfS_j --------------------------
	.section	.text._Z23stencil_3d_basic_kernelPfS_j,"ax",@progbits
	.align	128
        .global         _Z23stencil_3d_basic_kernelPfS_j
        .type           _Z23stencil_3d_basic_kernelPfS_j,@function
        .size           _Z23stencil_3d_basic_kernelPfS_j,(.L_x_14 - _Z23stencil_3d_basic_kernelPfS_j)
        .other          _Z23stencil_3d_basic_kernelPfS_j,@"STO_CUDA_ENTRY STV_DEFAULT"
_Z23stencil_3d_basic_kernelPfS_j:
.text._Z23stencil_3d_basic_kernelPfS_j:
[----:B------:R-:W-:Y:S01]  /*0000*/  LDC R1, c[0x0][0x37c] ;  /* 0x0000df00ff017b82 */ /* 0x000fe20000000800 */
[----:B------:R-:W0:Y:S07]  /*0010*/  S2R R5, SR_TID.Y ;  /* 0x0000000000057919 */ /* 0x000e2e0000002200 */
[----:B------:R-:W1:Y:S01]  /*0020*/  LDC R18, c[0x0][0x368] ;  /* 0x0000da00ff127b82 */ /* 0x000e620000000800 */
[----:B------:R-:W1:Y:S01]  /*0030*/  S2R R3, SR_TID.Z ;  /* 0x0000000000037919 */ /* 0x000e620000002300 */
[----:B------:R-:W2:Y:S06]  /*0040*/  S2R R7, SR_TID.X ;  /* 0x0000000000077919 */ /* 0x000eac0000002100 */
[----:B------:R-:W0:Y:S08]  /*0050*/  S2UR UR5, SR_CTAID.Y ;  /* 0x00000000000579c3 */ /* 0x000e300000002600 */
[----:B------:R-:W0:Y:S08]  /*0060*/  LDC R0, c[0x0][0x364] ;  /* 0x0000d900ff007b82 */ /* 0x000e300000000800 */
[----:B------:R-:W1:Y:S08]  /*0070*/  S2UR UR4, SR_CTAID.Z ;  /* 0x00000000000479c3 */ /* 0x000e700000002700 */
[----:B------:R-:W3:Y:S08]  /*0080*/  LDC R25, c[0x0][0x390] ;  /* 0x0000e400ff197b82 */ /* 0x000ef00000000800 */
[----:B------:R-:W2:Y:S01]  /*0090*/  S2UR UR6, SR_CTAID.X ;  /* 0x00000000000679c3 */ /* 0x000ea20000002500 */
[----:B0-----:R-:W-:-:S05]  /*00a0*/  IMAD R0, R0, UR5, R5 ;  /* 0x0000000500007c24 */ /* 0x001fca000f8e0205 */
[----:B------:R-:W-:Y:S02]  /*00b0*/  ISETP.NE.AND P0, PT, R0, RZ, PT ;  /* 0x000000ff0000720c */ /* 0x000fe40003f05270 */
[----:B------:R-:W2:Y:S01]  /*00c0*/  LDC R4, c[0x0][0x360] ;  /* 0x0000d800ff047b82 */ /* 0x000ea20000000800 */
[----:B-1----:R-:W-:-:S05]  /*00d0*/  IMAD R18, R18, UR4, R3 ;  /* 0x0000000412127c24 */ /* 0x002fca000f8e0203 */
[----:B------:R-:W-:Y:S02]  /*00e0*/  ISETP.EQ.OR P0, PT, R18, RZ, !P0 ;  /* 0x000000ff1200720c */ /* 0x000fe40004702670 */
[----:B---3--:R-:W-:-:S04]  /*00f0*/  IADD3 R3, PT, PT, R25, -0x1, RZ ;  /* 0xffffffff19037810 */ /* 0x008fc80007ffe0ff */
[----:B------:R-:W-:-:S04]  /*0100*/  ISETP.GE.U32.OR P0, PT, R18, R3, P0 ;  /* 0x000000031200720c */ /* 0x000fc80000706470 */
[----:B------:R-:W-:Y:S01]  /*0110*/  ISETP.GE.U32.OR P0, PT, R0, R3, P0 ;  /* 0x000000030000720c */ /* 0x000fe20000706470 */
[----:B--2---:R-:W-:-:S05]  /*0120*/  IMAD R4, R4, UR6, R7 ;  /* 0x0000000604047c24 */ /* 0x004fca000f8e0207 */
[----:B------:R-:W-:-:S04]  /*0130*/  ISETP.EQ.OR P0, PT, R4, RZ, P0 ;  /* 0x000000ff0400720c */ /* 0x000fc80000702670 */
[----:B------:R-:W-:-:S13]  /*0140*/  ISETP.GE.U32.OR P0, PT, R4, R3, P0 ;  /* 0x000000030400720c */ /* 0x000fda0000706470 */
[----:B------:R-:W-:Y:S05]  /*0150*/  @P0 EXIT ;  /* 0x000000000000094d */ /* 0x000fea0003800000 */
[----:B------:R-:W0:Y:S01]  /*0160*/  LDC.64 R6, c[0x0][0x380] ;  /* 0x0000e000ff067b82 */ /* 0x000e220000000a00 */
[-C--:B------:R-:W-:Y:S01]  /*0170*/  IMAD R18, R18, R25.reuse, RZ ;  /* 0x0000001912127224 */ /* 0x080fe200078e02ff */
[----:B------:R-:W1:Y:S01]  /*0180*/  LDCU.64 UR4, c[0x0][0x358] ;  /* 0x00006b00ff0477ac */ /* 0x000e620008000a00 */
[CC--:B------:R-:W-:Y:S02]  /*0190*/  IMAD R20, R0.reuse, R25.reuse, R4 ;  /* 0x0000001900147224 */ /* 0x0c0fe400078e0204 */
[-C--:B------:R-:W-:Y:S02]  /*01a0*/  IMAD R5, R0, R25.reuse, -R25 ;  /* 0x0000001900057224 */ /* 0x080fe400078e0a19 */
[----:B------:R-:W-:Y:S01]  /*01b0*/  IMAD R23, R18, R25, R20 ;  /* 0x0000001912177224 */ /* 0x000fe200078e0214 */
[----:B------:R-:W2:Y:S02]  /*01c0*/  LDC.64 R26, c[0x4][0x8] ;  /* 0x01000200ff1a7b82 */ /* 0x000ea40000000a00 */
[----:B------:R-:W-:-:S02]  /*01d0*/  IADD3 R19, PT, PT, R4, R5, RZ ;  /* 0x0000000504137210 */ /* 0x000fc40007ffe0ff */
[C---:B------:R-:W-:Y:S02]  /*01e0*/  IADD3 R3, PT, PT, R23.reuse, -0x1, RZ ;  /* 0xffffffff17037810 */ /* 0x040fe40007ffe0ff */
[----:B------:R-:W-:Y:S02]  /*01f0*/  IADD3 R17, PT, PT, R23, 0x1, RZ ;  /* 0x0000000117117810 */ /* 0x000fe40007ffe0ff */
[----:B------:R-:W3:Y:S08]  /*0200*/  LDC.64 R14, c[0x4][RZ] ;  /* 0x01000000ff0e7b82 */ /* 0x000ef00000000a00 */
[----:B------:R-:W4:Y:S01]  /*0210*/  LDC.64 R12, c[0x4][0x10] ;  /* 0x01000400ff0c7b82 */ /* 0x000f220000000a00 */
[----:B0-----:R-:W-:-:S07]  /*0220*/  IMAD.WIDE.U32 R2, R3, 0x4, R6 ;  /* 0x0000000403027825 */ /* 0x001fce00078e0006 */
[----:B------:R-:W0:Y:S01]  /*0230*/  LDC.64 R10, c[0x4][0x18] ;  /* 0x01000600ff0a7b82 */ /* 0x000e220000000a00 */
[----:B-1----:R1:W5:Y:S07]  /*0240*/  LDG.E R0, desc[UR4][R2.64] ;  /* 0x0000000402007981 */ /* 0x00236e000c1e1900 */
[----:B------:R-:W0:Y:S01]  /*0250*/  LDC.64 R8, c[0x4][0x20] ;  /* 0x01000800ff087b82 */ /* 0x000e220000000a00 */
[----:B------:R-:W-:Y:S01]  /*0260*/  IMAD.WIDE.U32 R28, R23, 0x4, R6 ;  /* 0x00000004171c7825 */ /* 0x000fe200078e0006 */
[----:B--2---:R-:W5:Y:S06]  /*0270*/  LDG.E R21, desc[UR4][R26.64] ;  /* 0x000000041a157981 */ /* 0x004f6c000c1e1900 */
[----:B------:R-:W2:Y:S01]  /*0280*/  LDC.64 R4, c[0x4][0x28] ;  /* 0x01000a00ff047b82 */ /* 0x000ea20000000a00 */
[----:B------:R-:W-:Y:S01]  /*0290*/  IMAD R19, R18, R25, R19 ;  /* 0x0000001912137224 */ /* 0x000fe200078e0213 */
[----:B---3--:R3:W5:Y:S01]  /*02a0*/  LDG.E R15, desc[UR4][R14.64] ;  /* 0x000000040e0f7981 */ /* 0x008762000c1e1900 */
[----:B------:R-:W-:-:S03]  /*02b0*/  IMAD.WIDE.U32 R16, R17, 0x4, R6 ;  /* 0x0000000411107825 */ /* 0x000fc600078e0006 */
[----:B------:R-:W5:Y:S02]  /*02c0*/  LDG.E R22, desc[UR4][R28.64] ;  /* 0x000000041c167981 */ /* 0x000f64000c1e1900 */
[----:B-1----:R-:W1:Y:S01]  /*02d0*/  LDC.64 R2, c[0x4][0x30] ;  /* 0x01000c00ff027b82 */ /* 0x002e620000000a00 */
[----:B------:R-:W-:Y:S01]  /*02e0*/  LEA R24, R25, R19, 0x1 ;  /* 0x0000001319187211 */ /* 0x000fe200078e08ff */
[----:B----4-:R4:W5:Y:S01]  /*02f0*/  LDG.E R13, desc[UR4][R12.64] ;  /* 0x000000040c0d7981 */ /* 0x010962000c1e1900 */
[----:B---3--:R-:W-:Y:S01]  /*0300*/  IADD3 R14, PT, PT, R18, -R25, RZ ;  /* 0x80000019120e7210 */ /* 0x008fe20007ffe0ff */
[--C-:B------:R-:W-:Y:S02]  /*0310*/  IMAD.WIDE.U32 R18, R19, 0x4, R6.reuse ;  /* 0x0000000413127825 */ /* 0x100fe400078e0006 */
[----:B------:R3:W5:Y:S02]  /*0320*/  LDG.E R16, desc[UR4][R16.64] ;  /* 0x0000000410107981 */ /* 0x000764000c1e1900 */
[----:B------:R-:W-:-:S02]  /*0330*/  IMAD.WIDE.U32 R26, R24, 0x4, R6 ;  /* 0x00000004181a7825 */ /* 0x000fc400078e0006 */
[----:B0-----:R-:W5:Y:S01]  /*0340*/  LDG.E R11, desc[UR4][R10.64] ;  /* 0x000000040a0b7981 */ /* 0x001f62000c1e1900 */
[----:B----4-:R-:W-:-:S03]  /*0350*/  LEA R12, R25, R14, 0x1 ;  /* 0x0000000e190c7211 */ /* 0x010fc600078e08ff */
[----:B------:R-:W4:Y:S01]  /*0360*/  LDG.E R18, desc[UR4][R18.64] ;  /* 0x0000000412127981 */ /* 0x000f22000c1e1900 */
[-CC-:B---3--:R-:W-:Y:S02]  /*0370*/  IMAD R17, R14, R25.reuse, R20.reuse ;  /* 0x000000190e117224 */ /* 0x188fe400078e0214 */
[----:B------:R-:W-:Y:S01]  /*0380*/  IMAD R29, R12, R25, R20 ;  /* 0x000000190c1d7224 */ /* 0x000fe200078e0214 */
[----:B------:R-:W3:Y:S01]  /*0390*/  LDG.E R26, desc[UR4][R26.64] ;  /* 0x000000041a1a7981 */ /* 0x000ee2000c1e1900 */
[----:B------:R-:W-:-:S03]  /*03a0*/  IMAD.WIDE.U32 R24, R17, 0x4, R6 ;  /* 0x0000000411187825 */ /* 0x000fc600078e0006 */
[----:B------:R-:W3:Y:S01]  /*03b0*/  LDG.E R9, desc[UR4][R8.64] ;  /* 0x0000000408097981 */ /* 0x000ee2000c1e1900 */
[----:B------:R-:W-:Y:S02]  /*03c0*/  IMAD.WIDE.U32 R6, R29, 0x4, R6 ;  /* 0x000000041d067825 */ /* 0x000fe400078e0006 */
[----:B------:R-:W0:Y:S01]  /*03d0*/  LDC.64 R28, c[0x0][0x388] ;  /* 0x0000e200ff1c7b82 */ /* 0x000e220000000a00 */
[----:B------:R-:W3:Y:S04]  /*03e0*/  LDG.E R24, desc[UR4][R24.64] ;  /* 0x0000000418187981 */ /* 0x000ee8000c1e1900 */
[----:B--2---:R-:W2:Y:S04]  /*03f0*/  LDG.E R5, desc[UR4][R4.64] ;  /* 0x0000000404057981 */ /* 0x004ea8000c1e1900 */
[----:B------:R-:W2:Y:S04]  /*0400*/  LDG.E R6, desc[UR4][R6.64] ;  /* 0x0000000406067981 */ /* 0x000ea8000c1e1900 */
[----:B-1----:R-:W2:Y:S01]  /*0410*/  LDG.E R3, desc[UR4][R2.64] ;  /* 0x0000000402037981 */ /* 0x002ea2000c1e1900 */
[----:B0-----:R-:W-:-:S04]  /*0420*/  IMAD.WIDE.U32 R28, R23, 0x4, R28 ;  /* 0x00000004171c7825 */ /* 0x001fc800078e001c */
[----:B-----5:R-:W-:-:S04]  /*0430*/  FMUL R0, R21, R0 ;  /* 0x0000000015007220 */ /* 0x020fc80000400000 */
[----:B------:R-:W-:-:S04]  /*0440*/  FFMA R0, R15, R22, R0 ;  /* 0x000000160f007223 */ /* 0x000fc80000000000 */
[----:B------:R-:W-:-:S04]  /*0450*/  FFMA R0, R13, R16, R0 ;  /* 0x000000100d007223 */ /* 0x000fc80000000000 */
[----:B----4-:R-:W-:-:S04]  /*0460*/  FFMA R0, R11, R18, R0 ;  /* 0x000000120b007223 */ /* 0x010fc80000000000 */
[----:B---3--:R-:W-:-:S04]  /*0470*/  FFMA R0, R9, R26, R0 ;  /* 0x0000001a09007223 */ /* 0x008fc80000000000 */
[----:B--2---:R-:W-:-:S04]  /*0480*/  FFMA R0, R5, R24, R0 ;  /* 0x0000001805007223 */ /* 0x004fc80000000000 */
[----:B------:R-:W-:-:S05]  /*0490*/  FFMA R5, R3, R6, R0 ;  /* 0x0000000603057223 */ /* 0x000fca0000000000 */
[----:B------:R-:W-:Y:S01]  /*04a0*/  STG.E desc[UR4][R28.64], R5 ;  /* 0x000000051c007986 */ /* 0x000fe2000c101904 */
[----:B------:R-:W-:Y:S05]  /*04b0*/  EXIT ;  /* 0x000000000000794d */ /* 0x000fea0003800000 */
.L_x_10:
        /* <DEDUP_REMOVED lines=12> */
.L_x_14:


//--------------------- .nv.global.init           --------------------------
	.section	.nv.global.init,"aw",@progbits
	.align	4
.nv.global.init:
	.type		c2,@object
	.size		c2,(c6 - c2)
c2:
        /*0000*/ 	.byte	0x00, 0x00, 0x00, 0x40
	.type		c6,@object
	.size		c6,(c0 - c6)
c6:
        /*0004*/ 	.byte	0xb8, 0x1e, 0x15, 0x40
	.type		c0,@object
	.size		c0,(c4 - c0)
c0:
        /*0008*/ 	.byte	0x00, 0x00, 0x00, 0x40
	.type		c4,@object
	.size		c4,(c1 - c4)
c4:
        /*000c*/ 	.byte	0x00, 0x00, 0x20, 0x40
	.type		c1,@object
	.size		c1,(c5 - c1)
c1:
        /*0010*/ 	.byte	0x00, 0x00, 0x80, 0x3f
	.type		c5,@object
	.size		c5,(c3 - c5)
c5:
        /*0014*/ 	.byte	0x00, 0x00, 0xe0, 0x3f
	.type		c3,@object
	.size		c3,(.L_3 - c3)
c3:
        /*0018*/ 	.byte	0x00, 0x00, 0xc0, 0x3f
.L_3:


//--------------------- .nv.shared._Z35stencil_3d_thread_coarsening_kernelPfS_j --------------------------
	.section	.nv.shared._Z35stencil_3d_thread_coarsening_kernelPfS_j,"aw",@nobits
	.sectionflags	@""
	.align	4
.nv.shared._Z35stencil_3d_thread_coarsening_kernelPfS_j:
	.zero		13312


//--------------------- .nv.shared.reserved.0     --------------------------
	.section	.nv.shared.reserved.0,"aw",@nobits
	.weak		__nv_reservedSMEM_offset_0_alias
	.size		__nv_reservedSMEM_offset_0_alias, 0, 64
	.other		__nv_reservedSMEM_offset_0_alias,@"STO_CUDA_RESERVED_SHARED STV_DEFAULT"
__nv_reservedSMEM_offset_0_alias:
	.zero		0
	.zero		64


//--------------------- .nv.shared._Z35stencil_3d_nonsqr_tiled_smem_kernelPfS_j --------------------------
	.section	.nv.shared._Z35stencil_3d_nonsqr_tiled_smem_kernelPfS_j,"aw",@nobits
	.sectionflags	@""
	.align	4
.nv.shared._Z35stencil_3d_nonsqr_tiled_smem_kernelPfS_j:
	.zero		3072


//--------------------- .nv.shared._Z28stencil_3d_tiled_smem_kernelPfS_j --------------------------
	.section	.nv.shared._Z28stencil_3d_tiled_smem_kernelPfS_j,"aw",@nobits
	.sectionflags	@""
	.align	4
.nv.shared._Z28stencil_3d_tiled_smem_kernelPfS_j:
	.zero		3072


//--------------------- .nv.constant0._Z35stencil_3d_thread_coarsening_kernelPfS_j --------------------------
	.section	.nv.constant0._Z35stencil_3d_thread_coarsening_kernelPfS_j,"a",@progbits
	.sectionflags	@""
	.align	4
.nv.constant0._Z35stencil_3d_thread_coarsening_kernelPfS_j:
	.zero		916


//--------------------- .nv.constant0._Z35stencil_3d_nonsqr_tiled_smem_kernelPfS_j --------------------------
	.section	.nv.constant0._Z35stencil_3d_nonsqr_tiled_smem_kernelPfS_j,"a",@progbits
	.sectionflags	@""
	.align	4
.nv.constant0._Z35stencil_3d_nonsqr_tiled_smem_kernelPfS_j:
	.zero		916


//--------------------- .nv.constant0._Z28stencil_3d_tiled_smem_kernelPfS_j --------------------------
	.section	.nv.constant0._Z28stencil_3d_tiled_smem_kernelPfS_j,"a",@progbits
	.sectionflags	@""
	.align	4
.nv.constant0._Z28stencil_3d_tiled_smem_kernelPfS_j:
	.zero		916


//--------------------- .nv.constant0._Z23stencil_3d_basic_kernelPfS_j --------------------------
	.section	.nv.constant0._Z23stencil_3d_basic_kernelPfS_j,"a",@progbits
	.sectionflags	@""
	.align	4
.nv.constant0._Z23stencil_3d_basic_kernelPfS_j:
	.zero		916


//--------------------- SYMBOLS --------------------------

	.type		.nv.reservedSmem.offset0,@object
	.size		.nv.reservedSmem.offset0,0x4
	.type		.nv.reservedSmem.cap,@object
	.size		.nv.reservedSmem.cap,0x4
